//
// Generated by NVIDIA NVVM Compiler
//
// Compiler Build ID: CL-36424714
// Cuda compilation tools, release 13.0, V13.0.88
// Based on NVVM 20.0.0
//

.version 9.0
.target sm_100
.address_size 64

	// .globl	my_kernel_kernel0
// _ZZ17my_kernel_kernel0E18PaddedInput_shared has been demoted
// _ZZ17my_kernel_kernel0E18placeholder_shared has been demoted

.visible .entry my_kernel_kernel0(
	.param .u64 .ptr .align 1 my_kernel_kernel0_param_0,
	.param .u64 .ptr .align 1 my_kernel_kernel0_param_1,
	.param .u64 .ptr .align 1 my_kernel_kernel0_param_2,
	.param .u64 .ptr .align 1 my_kernel_kernel0_param_3
)
{
	.local .align 16 .b8 	__local_depot0[26880];
	.reg .b64 	%SP;
	.reg .b64 	%SPL;
	.reg .pred 	%p<21>;
	.reg .b32 	%r<114>;
	.reg .b32 	%f<787>;
	.reg .b64 	%rd<49>;
	// demoted variable
	.shared .align 4 .b8 _ZZ17my_kernel_kernel0E18PaddedInput_shared[3584];
	// demoted variable
	.shared .align 4 .b8 _ZZ17my_kernel_kernel0E18placeholder_shared[960];
	mov.u64 	%SPL, __local_depot0;
	ld.param.u64 	%rd19, [my_kernel_kernel0_param_0];
	ld.param.u64 	%rd20, [my_kernel_kernel0_param_1];
	add.u64 	%rd1, %SPL, 0;
	add.s64 	%rd44, %rd1, 13712;
	mov.b32 	%r101, 0;
$L__BB0_1:
	mov.f32 	%f81, 0f00000000;
	st.local.v4.f32 	[%rd44+-13712], {%f81, %f81, %f81, %f81};
	st.local.v4.f32 	[%rd44+-272], {%f81, %f81, %f81, %f81};
	st.local.v4.f32 	[%rd44+-13696], {%f81, %f81, %f81, %f81};
	st.local.v4.f32 	[%rd44+-256], {%f81, %f81, %f81, %f81};
	st.local.v2.f32 	[%rd44+-13680], {%f81, %f81};
	st.local.v2.f32 	[%rd44+-240], {%f81, %f81};
	st.local.v4.f32 	[%rd44+-13472], {%f81, %f81, %f81, %f81};
	st.local.v4.f32 	[%rd44+-32], {%f81, %f81, %f81, %f81};
	st.local.v4.f32 	[%rd44+-13456], {%f81, %f81, %f81, %f81};
	st.local.v4.f32 	[%rd44+-16], {%f81, %f81, %f81, %f81};
	st.local.v2.f32 	[%rd44+-13440], {%f81, %f81};
	st.local.v2.f32 	[%rd44], {%f81, %f81};
	add.s32 	%r101, %r101, 1;
	add.s64 	%rd44, %rd44, 480;
	setp.ne.s32 	%p2, %r101, 28;
	@%p2 bra 	$L__BB0_1;
	add.s64 	%rd45, %rd1, 13480;
	mov.b32 	%r102, 0;
$L__BB0_3:
	mov.f32 	%f82, 0f00000000;
	st.local.v2.f32 	[%rd45+-13440], {%f82, %f82};
	st.local.v2.f32 	[%rd45], {%f82, %f82};
	st.local.v4.f32 	[%rd45+-13432], {%f82, %f82, %f82, %f82};
	st.local.v4.f32 	[%rd45+8], {%f82, %f82, %f82, %f82};
	st.local.v4.f32 	[%rd45+-13416], {%f82, %f82, %f82, %f82};
	st.local.v4.f32 	[%rd45+24], {%f82, %f82, %f82, %f82};
	st.local.v2.f32 	[%rd45+-13200], {%f82, %f82};
	st.local.v2.f32 	[%rd45+240], {%f82, %f82};
	st.local.v4.f32 	[%rd45+-13192], {%f82, %f82, %f82, %f82};
	st.local.v4.f32 	[%rd45+248], {%f82, %f82, %f82, %f82};
	st.local.v4.f32 	[%rd45+-13176], {%f82, %f82, %f82, %f82};
	st.local.v4.f32 	[%rd45+264], {%f82, %f82, %f82, %f82};
	add.s32 	%r102, %r102, 1;
	add.s64 	%rd45, %rd45, 480;
	setp.ne.s32 	%p3, %r102, 28;
	@%p3 bra 	$L__BB0_3;
	add.s64 	%rd46, %rd1, 13792;
	mov.b32 	%r103, 0;
$L__BB0_5:
	mov.f32 	%f83, 0f00000000;
	st.local.v4.f32 	[%rd46+-13712], {%f83, %f83, %f83, %f83};
	st.local.v4.f32 	[%rd46+-272], {%f83, %f83, %f83, %f83};
	st.local.v4.f32 	[%rd46+-13696], {%f83, %f83, %f83, %f83};
	st.local.v4.f32 	[%rd46+-256], {%f83, %f83, %f83, %f83};
	st.local.v2.f32 	[%rd46+-13680], {%f83, %f83};
	st.local.v2.f32 	[%rd46+-240], {%f83, %f83};
	st.local.v4.f32 	[%rd46+-13472], {%f83, %f83, %f83, %f83};
	st.local.v4.f32 	[%rd46+-32], {%f83, %f83, %f83, %f83};
	st.local.v4.f32 	[%rd46+-13456], {%f83, %f83, %f83, %f83};
	st.local.v4.f32 	[%rd46+-16], {%f83, %f83, %f83, %f83};
	st.local.v2.f32 	[%rd46+-13440], {%f83, %f83};
	st.local.v2.f32 	[%rd46], {%f83, %f83};
	add.s32 	%r103, %r103, 1;
	add.s64 	%rd46, %rd46, 480;
	setp.ne.s32 	%p4, %r103, 28;
	@%p4 bra 	$L__BB0_5;
	add.s64 	%rd47, %rd1, 13560;
	mov.b32 	%r104, 0;
$L__BB0_7:
	mov.f32 	%f84, 0f00000000;
	st.local.v2.f32 	[%rd47+-13440], {%f84, %f84};
	st.local.v2.f32 	[%rd47], {%f84, %f84};
	st.local.v4.f32 	[%rd47+-13432], {%f84, %f84, %f84, %f84};
	st.local.v4.f32 	[%rd47+8], {%f84, %f84, %f84, %f84};
	st.local.v4.f32 	[%rd47+-13416], {%f84, %f84, %f84, %f84};
	st.local.v4.f32 	[%rd47+24], {%f84, %f84, %f84, %f84};
	st.local.v2.f32 	[%rd47+-13200], {%f84, %f84};
	st.local.v2.f32 	[%rd47+240], {%f84, %f84};
	st.local.v4.f32 	[%rd47+-13192], {%f84, %f84, %f84, %f84};
	st.local.v4.f32 	[%rd47+248], {%f84, %f84, %f84, %f84};
	st.local.v4.f32 	[%rd47+-13176], {%f84, %f84, %f84, %f84};
	st.local.v4.f32 	[%rd47+264], {%f84, %f84, %f84, %f84};
	add.s32 	%r104, %r104, 1;
	add.s64 	%rd47, %rd47, 480;
	setp.ne.s32 	%p5, %r104, 28;
	@%p5 bra 	$L__BB0_7;
	add.s64 	%rd48, %rd1, 13872;
	mov.b32 	%r105, 0;
$L__BB0_9:
	mov.f32 	%f85, 0f00000000;
	st.local.v4.f32 	[%rd48+-13712], {%f85, %f85, %f85, %f85};
	st.local.v4.f32 	[%rd48+-272], {%f85, %f85, %f85, %f85};
	st.local.v4.f32 	[%rd48+-13696], {%f85, %f85, %f85, %f85};
	st.local.v4.f32 	[%rd48+-256], {%f85, %f85, %f85, %f85};
	st.local.v2.f32 	[%rd48+-13680], {%f85, %f85};
	st.local.v2.f32 	[%rd48+-240], {%f85, %f85};
	st.local.v4.f32 	[%rd48+-13472], {%f85, %f85, %f85, %f85};
	st.local.v4.f32 	[%rd48+-32], {%f85, %f85, %f85, %f85};
	st.local.v4.f32 	[%rd48+-13456], {%f85, %f85, %f85, %f85};
	st.local.v4.f32 	[%rd48+-16], {%f85, %f85, %f85, %f85};
	st.local.v2.f32 	[%rd48+-13440], {%f85, %f85};
	st.local.v2.f32 	[%rd48], {%f85, %f85};
	add.s32 	%r105, %r105, 1;
	add.s64 	%rd48, %rd48, 480;
	setp.ne.s32 	%p6, %r105, 28;
	@%p6 bra 	$L__BB0_9;
	mov.b32 	%r106, 0;
$L__BB0_11:
	mul.lo.s32 	%r41, %r106, 120;
	mul.wide.u32 	%rd24, %r41, 4;
	add.s64 	%rd25, %rd1, %rd24;
	mov.f32 	%f86, 0f00000000;
	st.local.v2.f32 	[%rd25+200], {%f86, %f86};
	st.local.v2.f32 	[%rd25+13640], {%f86, %f86};
	st.local.v4.f32 	[%rd25+208], {%f86, %f86, %f86, %f86};
	st.local.v4.f32 	[%rd25+13648], {%f86, %f86, %f86, %f86};
	st.local.v4.f32 	[%rd25+224], {%f86, %f86, %f86, %f86};
	st.local.v4.f32 	[%rd25+13664], {%f86, %f86, %f86, %f86};
	st.local.v2.f32 	[%rd25+440], {%f86, %f86};
	st.local.v2.f32 	[%rd25+13880], {%f86, %f86};
	st.local.v4.f32 	[%rd25+448], {%f86, %f86, %f86, %f86};
	st.local.v4.f32 	[%rd25+13888], {%f86, %f86, %f86, %f86};
	st.local.v4.f32 	[%rd25+464], {%f86, %f86, %f86, %f86};
	st.local.v4.f32 	[%rd25+13904], {%f86, %f86, %f86, %f86};
	add.s32 	%r106, %r106, 1;
	setp.ne.s32 	%p7, %r106, 28;
	@%p7 bra 	$L__BB0_11;
	mov.u32 	%r13, %tid.x;
	shr.u32 	%r43, %r13, 2;
	mov.u32 	%r44, %ctaid.x;
	mul.lo.s32 	%r45, %r44, 80;
	shl.b32 	%r46, %r13, 30;
	shr.s32 	%r47, %r46, 31;
	and.b32  	%r48, %r47, 40;
	and.b32  	%r49, %r13, 1;
	or.b32  	%r50, %r49, %r45;
	mad.lo.s32 	%r51, %r43, 1120, %r50;
	add.s32 	%r14, %r51, %r48;
	shl.b32 	%r52, %r13, 2;
	mov.u32 	%r53, _ZZ17my_kernel_kernel0E18PaddedInput_shared;
	add.s32 	%r15, %r53, %r52;
	mul.lo.s32 	%r16, %r13, 60;
	mov.u32 	%r54, _ZZ17my_kernel_kernel0E18placeholder_shared;
	mad.lo.s32 	%r17, %r13, 240, %r54;
	shr.u32 	%r55, %r13, 1;
	mul.lo.s32 	%r18, %r55, 112;
	setp.eq.b32 	%p8, %r49, 1;
	selp.b32 	%r19, 60, 0, %p8;
	cvta.to.global.u64 	%rd17, %rd19;
	cvta.to.global.u64 	%rd18, %rd20;
	mov.b32 	%r107, 0;
$L__BB0_13:
	setp.gt.u32 	%p9, %r13, 3;
	bar.sync 	0;
	shl.b32 	%r56, %r107, 1;
	add.s32 	%r57, %r14, %r56;
	mul.wide.u32 	%rd26, %r57, 4;
	add.s64 	%rd27, %rd17, %rd26;
	ld.global.nc.f32 	%f87, [%rd27];
	st.shared.f32 	[%r15], %f87;
	ld.global.nc.f32 	%f88, [%rd27+8960];
	st.shared.f32 	[%r15+32], %f88;
	ld.global.nc.f32 	%f89, [%rd27+17920];
	st.shared.f32 	[%r15+64], %f89;
	ld.global.nc.f32 	%f90, [%rd27+26880];
	st.shared.f32 	[%r15+96], %f90;
	ld.global.nc.f32 	%f91, [%rd27+35840];
	st.shared.f32 	[%r15+128], %f91;
	ld.global.nc.f32 	%f92, [%rd27+44800];
	st.shared.f32 	[%r15+160], %f92;
	ld.global.nc.f32 	%f93, [%rd27+53760];
	st.shared.f32 	[%r15+192], %f93;
	ld.global.nc.f32 	%f94, [%rd27+62720];
	st.shared.f32 	[%r15+224], %f94;
	ld.global.nc.f32 	%f95, [%rd27+71680];
	st.shared.f32 	[%r15+256], %f95;
	ld.global.nc.f32 	%f96, [%rd27+80640];
	st.shared.f32 	[%r15+288], %f96;
	ld.global.nc.f32 	%f97, [%rd27+89600];
	st.shared.f32 	[%r15+320], %f97;
	ld.global.nc.f32 	%f98, [%rd27+98560];
	st.shared.f32 	[%r15+352], %f98;
	ld.global.nc.f32 	%f99, [%rd27+107520];
	st.shared.f32 	[%r15+384], %f99;
	ld.global.nc.f32 	%f100, [%rd27+116480];
	st.shared.f32 	[%r15+416], %f100;
	ld.global.nc.f32 	%f101, [%rd27+125440];
	st.shared.f32 	[%r15+448], %f101;
	ld.global.nc.f32 	%f102, [%rd27+134400];
	st.shared.f32 	[%r15+480], %f102;
	ld.global.nc.f32 	%f103, [%rd27+143360];
	st.shared.f32 	[%r15+512], %f103;
	ld.global.nc.f32 	%f104, [%rd27+152320];
	st.shared.f32 	[%r15+544], %f104;
	ld.global.nc.f32 	%f105, [%rd27+161280];
	st.shared.f32 	[%r15+576], %f105;
	ld.global.nc.f32 	%f106, [%rd27+170240];
	st.shared.f32 	[%r15+608], %f106;
	ld.global.nc.f32 	%f107, [%rd27+179200];
	st.shared.f32 	[%r15+640], %f107;
	ld.global.nc.f32 	%f108, [%rd27+188160];
	st.shared.f32 	[%r15+672], %f108;
	ld.global.nc.f32 	%f109, [%rd27+197120];
	st.shared.f32 	[%r15+704], %f109;
	ld.global.nc.f32 	%f110, [%rd27+206080];
	st.shared.f32 	[%r15+736], %f110;
	ld.global.nc.f32 	%f111, [%rd27+215040];
	st.shared.f32 	[%r15+768], %f111;
	ld.global.nc.f32 	%f112, [%rd27+224000];
	st.shared.f32 	[%r15+800], %f112;
	ld.global.nc.f32 	%f113, [%rd27+232960];
	st.shared.f32 	[%r15+832], %f113;
	ld.global.nc.f32 	%f114, [%rd27+241920];
	st.shared.f32 	[%r15+864], %f114;
	ld.global.nc.f32 	%f115, [%rd27+250880];
	st.shared.f32 	[%r15+896], %f115;
	ld.global.nc.f32 	%f116, [%rd27+259840];
	st.shared.f32 	[%r15+928], %f116;
	ld.global.nc.f32 	%f117, [%rd27+268800];
	st.shared.f32 	[%r15+960], %f117;
	ld.global.nc.f32 	%f118, [%rd27+277760];
	st.shared.f32 	[%r15+992], %f118;
	ld.global.nc.f32 	%f119, [%rd27+286720];
	st.shared.f32 	[%r15+1024], %f119;
	ld.global.nc.f32 	%f120, [%rd27+295680];
	st.shared.f32 	[%r15+1056], %f120;
	ld.global.nc.f32 	%f121, [%rd27+304640];
	st.shared.f32 	[%r15+1088], %f121;
	ld.global.nc.f32 	%f122, [%rd27+313600];
	st.shared.f32 	[%r15+1120], %f122;
	ld.global.nc.f32 	%f123, [%rd27+322560];
	st.shared.f32 	[%r15+1152], %f123;
	ld.global.nc.f32 	%f124, [%rd27+331520];
	st.shared.f32 	[%r15+1184], %f124;
	ld.global.nc.f32 	%f125, [%rd27+340480];
	st.shared.f32 	[%r15+1216], %f125;
	ld.global.nc.f32 	%f126, [%rd27+349440];
	st.shared.f32 	[%r15+1248], %f126;
	ld.global.nc.f32 	%f127, [%rd27+358400];
	st.shared.f32 	[%r15+1280], %f127;
	ld.global.nc.f32 	%f128, [%rd27+367360];
	st.shared.f32 	[%r15+1312], %f128;
	ld.global.nc.f32 	%f129, [%rd27+376320];
	st.shared.f32 	[%r15+1344], %f129;
	ld.global.nc.f32 	%f130, [%rd27+385280];
	st.shared.f32 	[%r15+1376], %f130;
	ld.global.nc.f32 	%f131, [%rd27+394240];
	st.shared.f32 	[%r15+1408], %f131;
	ld.global.nc.f32 	%f132, [%rd27+403200];
	st.shared.f32 	[%r15+1440], %f132;
	ld.global.nc.f32 	%f133, [%rd27+412160];
	st.shared.f32 	[%r15+1472], %f133;
	ld.global.nc.f32 	%f134, [%rd27+421120];
	st.shared.f32 	[%r15+1504], %f134;
	ld.global.nc.f32 	%f135, [%rd27+430080];
	st.shared.f32 	[%r15+1536], %f135;
	ld.global.nc.f32 	%f136, [%rd27+439040];
	st.shared.f32 	[%r15+1568], %f136;
	ld.global.nc.f32 	%f137, [%rd27+448000];
	st.shared.f32 	[%r15+1600], %f137;
	ld.global.nc.f32 	%f138, [%rd27+456960];
	st.shared.f32 	[%r15+1632], %f138;
	ld.global.nc.f32 	%f139, [%rd27+465920];
	st.shared.f32 	[%r15+1664], %f139;
	ld.global.nc.f32 	%f140, [%rd27+474880];
	st.shared.f32 	[%r15+1696], %f140;
	ld.global.nc.f32 	%f141, [%rd27+483840];
	st.shared.f32 	[%r15+1728], %f141;
	ld.global.nc.f32 	%f142, [%rd27+492800];
	st.shared.f32 	[%r15+1760], %f142;
	ld.global.nc.f32 	%f143, [%rd27+501760];
	st.shared.f32 	[%r15+1792], %f143;
	ld.global.nc.f32 	%f144, [%rd27+510720];
	st.shared.f32 	[%r15+1824], %f144;
	ld.global.nc.f32 	%f145, [%rd27+519680];
	st.shared.f32 	[%r15+1856], %f145;
	ld.global.nc.f32 	%f146, [%rd27+528640];
	st.shared.f32 	[%r15+1888], %f146;
	ld.global.nc.f32 	%f147, [%rd27+537600];
	st.shared.f32 	[%r15+1920], %f147;
	ld.global.nc.f32 	%f148, [%rd27+546560];
	st.shared.f32 	[%r15+1952], %f148;
	ld.global.nc.f32 	%f149, [%rd27+555520];
	st.shared.f32 	[%r15+1984], %f149;
	ld.global.nc.f32 	%f150, [%rd27+564480];
	st.shared.f32 	[%r15+2016], %f150;
	ld.global.nc.f32 	%f151, [%rd27+573440];
	st.shared.f32 	[%r15+2048], %f151;
	ld.global.nc.f32 	%f152, [%rd27+582400];
	st.shared.f32 	[%r15+2080], %f152;
	ld.global.nc.f32 	%f153, [%rd27+591360];
	st.shared.f32 	[%r15+2112], %f153;
	ld.global.nc.f32 	%f154, [%rd27+600320];
	st.shared.f32 	[%r15+2144], %f154;
	ld.global.nc.f32 	%f155, [%rd27+609280];
	st.shared.f32 	[%r15+2176], %f155;
	ld.global.nc.f32 	%f156, [%rd27+618240];
	st.shared.f32 	[%r15+2208], %f156;
	ld.global.nc.f32 	%f157, [%rd27+627200];
	st.shared.f32 	[%r15+2240], %f157;
	ld.global.nc.f32 	%f158, [%rd27+636160];
	st.shared.f32 	[%r15+2272], %f158;
	ld.global.nc.f32 	%f159, [%rd27+645120];
	st.shared.f32 	[%r15+2304], %f159;
	ld.global.nc.f32 	%f160, [%rd27+654080];
	st.shared.f32 	[%r15+2336], %f160;
	ld.global.nc.f32 	%f161, [%rd27+663040];
	st.shared.f32 	[%r15+2368], %f161;
	ld.global.nc.f32 	%f162, [%rd27+672000];
	st.shared.f32 	[%r15+2400], %f162;
	ld.global.nc.f32 	%f163, [%rd27+680960];
	st.shared.f32 	[%r15+2432], %f163;
	ld.global.nc.f32 	%f164, [%rd27+689920];
	st.shared.f32 	[%r15+2464], %f164;
	ld.global.nc.f32 	%f165, [%rd27+698880];
	st.shared.f32 	[%r15+2496], %f165;
	ld.global.nc.f32 	%f166, [%rd27+707840];
	st.shared.f32 	[%r15+2528], %f166;
	ld.global.nc.f32 	%f167, [%rd27+716800];
	st.shared.f32 	[%r15+2560], %f167;
	ld.global.nc.f32 	%f168, [%rd27+725760];
	st.shared.f32 	[%r15+2592], %f168;
	ld.global.nc.f32 	%f169, [%rd27+734720];
	st.shared.f32 	[%r15+2624], %f169;
	ld.global.nc.f32 	%f170, [%rd27+743680];
	st.shared.f32 	[%r15+2656], %f170;
	ld.global.nc.f32 	%f171, [%rd27+752640];
	st.shared.f32 	[%r15+2688], %f171;
	ld.global.nc.f32 	%f172, [%rd27+761600];
	st.shared.f32 	[%r15+2720], %f172;
	ld.global.nc.f32 	%f173, [%rd27+770560];
	st.shared.f32 	[%r15+2752], %f173;
	ld.global.nc.f32 	%f174, [%rd27+779520];
	st.shared.f32 	[%r15+2784], %f174;
	ld.global.nc.f32 	%f175, [%rd27+788480];
	st.shared.f32 	[%r15+2816], %f175;
	ld.global.nc.f32 	%f176, [%rd27+797440];
	st.shared.f32 	[%r15+2848], %f176;
	ld.global.nc.f32 	%f177, [%rd27+806400];
	st.shared.f32 	[%r15+2880], %f177;
	ld.global.nc.f32 	%f178, [%rd27+815360];
	st.shared.f32 	[%r15+2912], %f178;
	ld.global.nc.f32 	%f179, [%rd27+824320];
	st.shared.f32 	[%r15+2944], %f179;
	ld.global.nc.f32 	%f180, [%rd27+833280];
	st.shared.f32 	[%r15+2976], %f180;
	ld.global.nc.f32 	%f181, [%rd27+842240];
	st.shared.f32 	[%r15+3008], %f181;
	ld.global.nc.f32 	%f182, [%rd27+851200];
	st.shared.f32 	[%r15+3040], %f182;
	ld.global.nc.f32 	%f183, [%rd27+860160];
	st.shared.f32 	[%r15+3072], %f183;
	ld.global.nc.f32 	%f184, [%rd27+869120];
	st.shared.f32 	[%r15+3104], %f184;
	ld.global.nc.f32 	%f185, [%rd27+878080];
	st.shared.f32 	[%r15+3136], %f185;
	ld.global.nc.f32 	%f186, [%rd27+887040];
	st.shared.f32 	[%r15+3168], %f186;
	ld.global.nc.f32 	%f187, [%rd27+896000];
	st.shared.f32 	[%r15+3200], %f187;
	ld.global.nc.f32 	%f188, [%rd27+904960];
	st.shared.f32 	[%r15+3232], %f188;
	ld.global.nc.f32 	%f189, [%rd27+913920];
	st.shared.f32 	[%r15+3264], %f189;
	ld.global.nc.f32 	%f190, [%rd27+922880];
	st.shared.f32 	[%r15+3296], %f190;
	ld.global.nc.f32 	%f191, [%rd27+931840];
	st.shared.f32 	[%r15+3328], %f191;
	ld.global.nc.f32 	%f192, [%rd27+940800];
	st.shared.f32 	[%r15+3360], %f192;
	ld.global.nc.f32 	%f193, [%rd27+949760];
	st.shared.f32 	[%r15+3392], %f193;
	ld.global.nc.f32 	%f194, [%rd27+958720];
	st.shared.f32 	[%r15+3424], %f194;
	ld.global.nc.f32 	%f195, [%rd27+967680];
	st.shared.f32 	[%r15+3456], %f195;
	ld.global.nc.f32 	%f196, [%rd27+976640];
	st.shared.f32 	[%r15+3488], %f196;
	ld.global.nc.f32 	%f197, [%rd27+985600];
	st.shared.f32 	[%r15+3520], %f197;
	ld.global.nc.f32 	%f198, [%rd27+994560];
	st.shared.f32 	[%r15+3552], %f198;
	@%p9 bra 	$L__BB0_15;
	mad.lo.s32 	%r58, %r107, 240, %r16;
	mul.wide.u32 	%rd28, %r58, 4;
	add.s64 	%rd29, %rd18, %rd28;
	ld.global.nc.f32 	%f199, [%rd29];
	st.shared.f32 	[%r17], %f199;
	ld.global.nc.f32 	%f200, [%rd29+4];
	st.shared.f32 	[%r17+4], %f200;
	ld.global.nc.f32 	%f201, [%rd29+8];
	st.shared.f32 	[%r17+8], %f201;
	ld.global.nc.f32 	%f202, [%rd29+12];
	st.shared.f32 	[%r17+12], %f202;
	ld.global.nc.f32 	%f203, [%rd29+16];
	st.shared.f32 	[%r17+16], %f203;
	ld.global.nc.f32 	%f204, [%rd29+20];
	st.shared.f32 	[%r17+20], %f204;
	ld.global.nc.f32 	%f205, [%rd29+24];
	st.shared.f32 	[%r17+24], %f205;
	ld.global.nc.f32 	%f206, [%rd29+28];
	st.shared.f32 	[%r17+28], %f206;
	ld.global.nc.f32 	%f207, [%rd29+32];
	st.shared.f32 	[%r17+32], %f207;
	ld.global.nc.f32 	%f208, [%rd29+36];
	st.shared.f32 	[%r17+36], %f208;
	ld.global.nc.f32 	%f209, [%rd29+40];
	st.shared.f32 	[%r17+40], %f209;
	ld.global.nc.f32 	%f210, [%rd29+44];
	st.shared.f32 	[%r17+44], %f210;
	ld.global.nc.f32 	%f211, [%rd29+48];
	st.shared.f32 	[%r17+48], %f211;
	ld.global.nc.f32 	%f212, [%rd29+52];
	st.shared.f32 	[%r17+52], %f212;
	ld.global.nc.f32 	%f213, [%rd29+56];
	st.shared.f32 	[%r17+56], %f213;
	ld.global.nc.f32 	%f214, [%rd29+60];
	st.shared.f32 	[%r17+60], %f214;
	ld.global.nc.f32 	%f215, [%rd29+64];
	st.shared.f32 	[%r17+64], %f215;
	ld.global.nc.f32 	%f216, [%rd29+68];
	st.shared.f32 	[%r17+68], %f216;
	ld.global.nc.f32 	%f217, [%rd29+72];
	st.shared.f32 	[%r17+72], %f217;
	ld.global.nc.f32 	%f218, [%rd29+76];
	st.shared.f32 	[%r17+76], %f218;
	ld.global.nc.f32 	%f219, [%rd29+80];
	st.shared.f32 	[%r17+80], %f219;
	ld.global.nc.f32 	%f220, [%rd29+84];
	st.shared.f32 	[%r17+84], %f220;
	ld.global.nc.f32 	%f221, [%rd29+88];
	st.shared.f32 	[%r17+88], %f221;
	ld.global.nc.f32 	%f222, [%rd29+92];
	st.shared.f32 	[%r17+92], %f222;
	ld.global.nc.f32 	%f223, [%rd29+96];
	st.shared.f32 	[%r17+96], %f223;
	ld.global.nc.f32 	%f224, [%rd29+100];
	st.shared.f32 	[%r17+100], %f224;
	ld.global.nc.f32 	%f225, [%rd29+104];
	st.shared.f32 	[%r17+104], %f225;
	ld.global.nc.f32 	%f226, [%rd29+108];
	st.shared.f32 	[%r17+108], %f226;
	ld.global.nc.f32 	%f227, [%rd29+112];
	st.shared.f32 	[%r17+112], %f227;
	ld.global.nc.f32 	%f228, [%rd29+116];
	st.shared.f32 	[%r17+116], %f228;
	ld.global.nc.f32 	%f229, [%rd29+120];
	st.shared.f32 	[%r17+120], %f229;
	ld.global.nc.f32 	%f230, [%rd29+124];
	st.shared.f32 	[%r17+124], %f230;
	ld.global.nc.f32 	%f231, [%rd29+128];
	st.shared.f32 	[%r17+128], %f231;
	ld.global.nc.f32 	%f232, [%rd29+132];
	st.shared.f32 	[%r17+132], %f232;
	ld.global.nc.f32 	%f233, [%rd29+136];
	st.shared.f32 	[%r17+136], %f233;
	ld.global.nc.f32 	%f234, [%rd29+140];
	st.shared.f32 	[%r17+140], %f234;
	ld.global.nc.f32 	%f235, [%rd29+144];
	st.shared.f32 	[%r17+144], %f235;
	ld.global.nc.f32 	%f236, [%rd29+148];
	st.shared.f32 	[%r17+148], %f236;
	ld.global.nc.f32 	%f237, [%rd29+152];
	st.shared.f32 	[%r17+152], %f237;
	ld.global.nc.f32 	%f238, [%rd29+156];
	st.shared.f32 	[%r17+156], %f238;
	ld.global.nc.f32 	%f239, [%rd29+160];
	st.shared.f32 	[%r17+160], %f239;
	ld.global.nc.f32 	%f240, [%rd29+164];
	st.shared.f32 	[%r17+164], %f240;
	ld.global.nc.f32 	%f241, [%rd29+168];
	st.shared.f32 	[%r17+168], %f241;
	ld.global.nc.f32 	%f242, [%rd29+172];
	st.shared.f32 	[%r17+172], %f242;
	ld.global.nc.f32 	%f243, [%rd29+176];
	st.shared.f32 	[%r17+176], %f243;
	ld.global.nc.f32 	%f244, [%rd29+180];
	st.shared.f32 	[%r17+180], %f244;
	ld.global.nc.f32 	%f245, [%rd29+184];
	st.shared.f32 	[%r17+184], %f245;
	ld.global.nc.f32 	%f246, [%rd29+188];
	st.shared.f32 	[%r17+188], %f246;
	ld.global.nc.f32 	%f247, [%rd29+192];
	st.shared.f32 	[%r17+192], %f247;
	ld.global.nc.f32 	%f248, [%rd29+196];
	st.shared.f32 	[%r17+196], %f248;
	ld.global.nc.f32 	%f249, [%rd29+200];
	st.shared.f32 	[%r17+200], %f249;
	ld.global.nc.f32 	%f250, [%rd29+204];
	st.shared.f32 	[%r17+204], %f250;
	ld.global.nc.f32 	%f251, [%rd29+208];
	st.shared.f32 	[%r17+208], %f251;
	ld.global.nc.f32 	%f252, [%rd29+212];
	st.shared.f32 	[%r17+212], %f252;
	ld.global.nc.f32 	%f253, [%rd29+216];
	st.shared.f32 	[%r17+216], %f253;
	ld.global.nc.f32 	%f254, [%rd29+220];
	st.shared.f32 	[%r17+220], %f254;
	ld.global.nc.f32 	%f255, [%rd29+224];
	st.shared.f32 	[%r17+224], %f255;
	ld.global.nc.f32 	%f256, [%rd29+228];
	st.shared.f32 	[%r17+228], %f256;
	ld.global.nc.f32 	%f257, [%rd29+232];
	st.shared.f32 	[%r17+232], %f257;
	ld.global.nc.f32 	%f258, [%rd29+236];
	st.shared.f32 	[%r17+236], %f258;
$L__BB0_15:
	bar.sync 	0;
	mov.b32 	%r108, 0;
$L__BB0_16:
	mul.lo.s32 	%r22, %r108, 10;
	add.s32 	%r61, %r19, %r22;
	shl.b32 	%r62, %r61, 2;
	add.s32 	%r64, %r54, %r62;
	ld.shared.f32 	%f1, [%r64];
	ld.shared.f32 	%f2, [%r64+4];
	ld.shared.f32 	%f3, [%r64+8];
	ld.shared.f32 	%f4, [%r64+12];
	ld.shared.f32 	%f5, [%r64+16];
	ld.shared.f32 	%f6, [%r64+20];
	ld.shared.f32 	%f7, [%r64+24];
	ld.shared.f32 	%f8, [%r64+28];
	ld.shared.f32 	%f9, [%r64+32];
	ld.shared.f32 	%f10, [%r64+36];
	mov.b32 	%r109, 0;
$L__BB0_17:
	mad.lo.s32 	%r65, %r109, 120, %r22;
	mul.wide.u32 	%rd30, %r65, 4;
	add.s64 	%rd31, %rd1, %rd30;
	ld.local.v2.f32 	{%f259, %f260}, [%rd31];
	shl.b32 	%r66, %r109, 2;
	add.s32 	%r67, %r18, %r66;
	shl.b32 	%r68, %r67, 2;
	add.s32 	%r70, %r53, %r68;
	ld.shared.f32 	%f261, [%r70];
	fma.rn.f32 	%f262, %f261, %f1, %f259;
	ld.local.v2.f32 	{%f263, %f264}, [%rd31+13440];
	ld.shared.f32 	%f265, [%r70+1792];
	fma.rn.f32 	%f266, %f265, %f1, %f263;
	fma.rn.f32 	%f267, %f261, %f2, %f260;
	st.local.v2.f32 	[%rd31], {%f262, %f267};
	fma.rn.f32 	%f268, %f265, %f2, %f264;
	st.local.v2.f32 	[%rd31+13440], {%f266, %f268};
	ld.local.v2.f32 	{%f269, %f270}, [%rd31+8];
	fma.rn.f32 	%f271, %f261, %f3, %f269;
	ld.local.v2.f32 	{%f272, %f273}, [%rd31+13448];
	fma.rn.f32 	%f274, %f265, %f3, %f272;
	fma.rn.f32 	%f275, %f261, %f4, %f270;
	st.local.v2.f32 	[%rd31+8], {%f271, %f275};
	fma.rn.f32 	%f276, %f265, %f4, %f273;
	st.local.v2.f32 	[%rd31+13448], {%f274, %f276};
	ld.local.v2.f32 	{%f277, %f278}, [%rd31+16];
	fma.rn.f32 	%f279, %f261, %f5, %f277;
	ld.local.v2.f32 	{%f280, %f281}, [%rd31+13456];
	fma.rn.f32 	%f282, %f265, %f5, %f280;
	fma.rn.f32 	%f283, %f261, %f6, %f278;
	st.local.v2.f32 	[%rd31+16], {%f279, %f283};
	fma.rn.f32 	%f284, %f265, %f6, %f281;
	st.local.v2.f32 	[%rd31+13456], {%f282, %f284};
	ld.local.v2.f32 	{%f285, %f286}, [%rd31+24];
	fma.rn.f32 	%f287, %f261, %f7, %f285;
	ld.local.v2.f32 	{%f288, %f289}, [%rd31+13464];
	fma.rn.f32 	%f290, %f265, %f7, %f288;
	fma.rn.f32 	%f291, %f261, %f8, %f286;
	st.local.v2.f32 	[%rd31+24], {%f287, %f291};
	fma.rn.f32 	%f292, %f265, %f8, %f289;
	st.local.v2.f32 	[%rd31+13464], {%f290, %f292};
	ld.local.v2.f32 	{%f293, %f294}, [%rd31+32];
	fma.rn.f32 	%f295, %f261, %f9, %f293;
	ld.local.v2.f32 	{%f296, %f297}, [%rd31+13472];
	fma.rn.f32 	%f298, %f265, %f9, %f296;
	fma.rn.f32 	%f299, %f261, %f10, %f294;
	st.local.v2.f32 	[%rd31+32], {%f295, %f299};
	fma.rn.f32 	%f300, %f265, %f10, %f297;
	st.local.v2.f32 	[%rd31+13472], {%f298, %f300};
	ld.local.v2.f32 	{%f301, %f302}, [%rd31+240];
	ld.shared.f32 	%f303, [%r70+8];
	fma.rn.f32 	%f304, %f303, %f1, %f301;
	ld.local.v2.f32 	{%f305, %f306}, [%rd31+13680];
	ld.shared.f32 	%f307, [%r70+1800];
	fma.rn.f32 	%f308, %f307, %f1, %f305;
	fma.rn.f32 	%f309, %f303, %f2, %f302;
	st.local.v2.f32 	[%rd31+240], {%f304, %f309};
	fma.rn.f32 	%f310, %f307, %f2, %f306;
	st.local.v2.f32 	[%rd31+13680], {%f308, %f310};
	ld.local.v2.f32 	{%f311, %f312}, [%rd31+248];
	fma.rn.f32 	%f313, %f303, %f3, %f311;
	ld.local.v2.f32 	{%f314, %f315}, [%rd31+13688];
	fma.rn.f32 	%f316, %f307, %f3, %f314;
	fma.rn.f32 	%f317, %f303, %f4, %f312;
	st.local.v2.f32 	[%rd31+248], {%f313, %f317};
	fma.rn.f32 	%f318, %f307, %f4, %f315;
	st.local.v2.f32 	[%rd31+13688], {%f316, %f318};
	ld.local.v2.f32 	{%f319, %f320}, [%rd31+256];
	fma.rn.f32 	%f321, %f303, %f5, %f319;
	ld.local.v2.f32 	{%f322, %f323}, [%rd31+13696];
	fma.rn.f32 	%f324, %f307, %f5, %f322;
	fma.rn.f32 	%f325, %f303, %f6, %f320;
	st.local.v2.f32 	[%rd31+256], {%f321, %f325};
	fma.rn.f32 	%f326, %f307, %f6, %f323;
	st.local.v2.f32 	[%rd31+13696], {%f324, %f326};
	ld.local.v2.f32 	{%f327, %f328}, [%rd31+264];
	fma.rn.f32 	%f329, %f303, %f7, %f327;
	ld.local.v2.f32 	{%f330, %f331}, [%rd31+13704];
	fma.rn.f32 	%f332, %f307, %f7, %f330;
	fma.rn.f32 	%f333, %f303, %f8, %f328;
	st.local.v2.f32 	[%rd31+264], {%f329, %f333};
	fma.rn.f32 	%f334, %f307, %f8, %f331;
	st.local.v2.f32 	[%rd31+13704], {%f332, %f334};
	ld.local.v2.f32 	{%f335, %f336}, [%rd31+272];
	fma.rn.f32 	%f337, %f303, %f9, %f335;
	ld.local.v2.f32 	{%f338, %f339}, [%rd31+13712];
	fma.rn.f32 	%f340, %f307, %f9, %f338;
	fma.rn.f32 	%f341, %f303, %f10, %f336;
	st.local.v2.f32 	[%rd31+272], {%f337, %f341};
	fma.rn.f32 	%f342, %f307, %f10, %f339;
	st.local.v2.f32 	[%rd31+13712], {%f340, %f342};
	add.s32 	%r109, %r109, 1;
	setp.ne.s32 	%p10, %r109, 28;
	@%p10 bra 	$L__BB0_17;
	add.s32 	%r108, %r108, 1;
	setp.ne.s32 	%p11, %r108, 6;
	@%p11 bra 	$L__BB0_16;
	mov.b32 	%r110, 0;
$L__BB0_20:
	mul.lo.s32 	%r27, %r110, 10;
	add.s32 	%r73, %r19, %r27;
	shl.b32 	%r74, %r73, 2;
	add.s32 	%r76, %r54, %r74;
	ld.shared.f32 	%f11, [%r76+480];
	ld.shared.f32 	%f12, [%r76+484];
	ld.shared.f32 	%f13, [%r76+488];
	ld.shared.f32 	%f14, [%r76+492];
	ld.shared.f32 	%f15, [%r76+496];
	ld.shared.f32 	%f16, [%r76+500];
	ld.shared.f32 	%f17, [%r76+504];
	ld.shared.f32 	%f18, [%r76+508];
	ld.shared.f32 	%f19, [%r76+512];
	ld.shared.f32 	%f20, [%r76+516];
	mov.b32 	%r111, 0;
$L__BB0_21:
	mad.lo.s32 	%r77, %r111, 120, %r27;
	mul.wide.u32 	%rd32, %r77, 4;
	add.s64 	%rd33, %rd1, %rd32;
	ld.local.v2.f32 	{%f343, %f344}, [%rd33];
	shl.b32 	%r78, %r111, 2;
	add.s32 	%r79, %r18, %r78;
	shl.b32 	%r80, %r79, 2;
	add.s32 	%r82, %r53, %r80;
	ld.shared.f32 	%f345, [%r82+4];
	fma.rn.f32 	%f346, %f345, %f11, %f343;
	ld.local.v2.f32 	{%f347, %f348}, [%rd33+13440];
	ld.shared.f32 	%f349, [%r82+1796];
	fma.rn.f32 	%f350, %f349, %f11, %f347;
	fma.rn.f32 	%f351, %f345, %f12, %f344;
	st.local.v2.f32 	[%rd33], {%f346, %f351};
	fma.rn.f32 	%f352, %f349, %f12, %f348;
	st.local.v2.f32 	[%rd33+13440], {%f350, %f352};
	ld.local.v2.f32 	{%f353, %f354}, [%rd33+8];
	fma.rn.f32 	%f355, %f345, %f13, %f353;
	ld.local.v2.f32 	{%f356, %f357}, [%rd33+13448];
	fma.rn.f32 	%f358, %f349, %f13, %f356;
	fma.rn.f32 	%f359, %f345, %f14, %f354;
	st.local.v2.f32 	[%rd33+8], {%f355, %f359};
	fma.rn.f32 	%f360, %f349, %f14, %f357;
	st.local.v2.f32 	[%rd33+13448], {%f358, %f360};
	ld.local.v2.f32 	{%f361, %f362}, [%rd33+16];
	fma.rn.f32 	%f363, %f345, %f15, %f361;
	ld.local.v2.f32 	{%f364, %f365}, [%rd33+13456];
	fma.rn.f32 	%f366, %f349, %f15, %f364;
	fma.rn.f32 	%f367, %f345, %f16, %f362;
	st.local.v2.f32 	[%rd33+16], {%f363, %f367};
	fma.rn.f32 	%f368, %f349, %f16, %f365;
	st.local.v2.f32 	[%rd33+13456], {%f366, %f368};
	ld.local.v2.f32 	{%f369, %f370}, [%rd33+24];
	fma.rn.f32 	%f371, %f345, %f17, %f369;
	ld.local.v2.f32 	{%f372, %f373}, [%rd33+13464];
	fma.rn.f32 	%f374, %f349, %f17, %f372;
	fma.rn.f32 	%f375, %f345, %f18, %f370;
	st.local.v2.f32 	[%rd33+24], {%f371, %f375};
	fma.rn.f32 	%f376, %f349, %f18, %f373;
	st.local.v2.f32 	[%rd33+13464], {%f374, %f376};
	ld.local.v2.f32 	{%f377, %f378}, [%rd33+32];
	fma.rn.f32 	%f379, %f345, %f19, %f377;
	ld.local.v2.f32 	{%f380, %f381}, [%rd33+13472];
	fma.rn.f32 	%f382, %f349, %f19, %f380;
	fma.rn.f32 	%f383, %f345, %f20, %f378;
	st.local.v2.f32 	[%rd33+32], {%f379, %f383};
	fma.rn.f32 	%f384, %f349, %f20, %f381;
	st.local.v2.f32 	[%rd33+13472], {%f382, %f384};
	ld.local.v2.f32 	{%f385, %f386}, [%rd33+240];
	ld.shared.f32 	%f387, [%r82+12];
	fma.rn.f32 	%f388, %f387, %f11, %f385;
	ld.local.v2.f32 	{%f389, %f390}, [%rd33+13680];
	ld.shared.f32 	%f391, [%r82+1804];
	fma.rn.f32 	%f392, %f391, %f11, %f389;
	fma.rn.f32 	%f393, %f387, %f12, %f386;
	st.local.v2.f32 	[%rd33+240], {%f388, %f393};
	fma.rn.f32 	%f394, %f391, %f12, %f390;
	st.local.v2.f32 	[%rd33+13680], {%f392, %f394};
	ld.local.v2.f32 	{%f395, %f396}, [%rd33+248];
	fma.rn.f32 	%f397, %f387, %f13, %f395;
	ld.local.v2.f32 	{%f398, %f399}, [%rd33+13688];
	fma.rn.f32 	%f400, %f391, %f13, %f398;
	fma.rn.f32 	%f401, %f387, %f14, %f396;
	st.local.v2.f32 	[%rd33+248], {%f397, %f401};
	fma.rn.f32 	%f402, %f391, %f14, %f399;
	st.local.v2.f32 	[%rd33+13688], {%f400, %f402};
	ld.local.v2.f32 	{%f403, %f404}, [%rd33+256];
	fma.rn.f32 	%f405, %f387, %f15, %f403;
	ld.local.v2.f32 	{%f406, %f407}, [%rd33+13696];
	fma.rn.f32 	%f408, %f391, %f15, %f406;
	fma.rn.f32 	%f409, %f387, %f16, %f404;
	st.local.v2.f32 	[%rd33+256], {%f405, %f409};
	fma.rn.f32 	%f410, %f391, %f16, %f407;
	st.local.v2.f32 	[%rd33+13696], {%f408, %f410};
	ld.local.v2.f32 	{%f411, %f412}, [%rd33+264];
	fma.rn.f32 	%f413, %f387, %f17, %f411;
	ld.local.v2.f32 	{%f414, %f415}, [%rd33+13704];
	fma.rn.f32 	%f416, %f391, %f17, %f414;
	fma.rn.f32 	%f417, %f387, %f18, %f412;
	st.local.v2.f32 	[%rd33+264], {%f413, %f417};
	fma.rn.f32 	%f418, %f391, %f18, %f415;
	st.local.v2.f32 	[%rd33+13704], {%f416, %f418};
	ld.local.v2.f32 	{%f419, %f420}, [%rd33+272];
	fma.rn.f32 	%f421, %f387, %f19, %f419;
	ld.local.v2.f32 	{%f422, %f423}, [%rd33+13712];
	fma.rn.f32 	%f424, %f391, %f19, %f422;
	fma.rn.f32 	%f425, %f387, %f20, %f420;
	st.local.v2.f32 	[%rd33+272], {%f421, %f425};
	fma.rn.f32 	%f426, %f391, %f20, %f423;
	st.local.v2.f32 	[%rd33+13712], {%f424, %f426};
	add.s32 	%r111, %r111, 1;
	setp.ne.s32 	%p12, %r111, 28;
	@%p12 bra 	$L__BB0_21;
	add.s32 	%r110, %r110, 1;
	setp.ne.s32 	%p13, %r110, 6;
	@%p13 bra 	$L__BB0_20;
	add.s32 	%r107, %r107, 1;
	setp.ne.s32 	%p14, %r107, 20;
	@%p14 bra 	$L__BB0_13;
	ld.param.u64 	%rd43, [my_kernel_kernel0_param_3];
	mov.u32 	%r84, %tid.x;
	and.b32  	%r85, %r84, 1;
	setp.eq.b32 	%p15, %r85, 1;
	selp.b32 	%r86, 60, 0, %p15;
	cvta.to.global.u64 	%rd34, %rd43;
	mul.wide.u32 	%rd35, %r86, 4;
	add.s64 	%rd36, %rd34, %rd35;
	ld.global.nc.f32 	%f21, [%rd36];
	ld.global.nc.f32 	%f22, [%rd36+4];
	ld.global.nc.f32 	%f23, [%rd36+8];
	ld.global.nc.f32 	%f24, [%rd36+12];
	ld.global.nc.f32 	%f25, [%rd36+16];
	ld.global.nc.f32 	%f26, [%rd36+20];
	ld.global.nc.f32 	%f27, [%rd36+24];
	ld.global.nc.f32 	%f28, [%rd36+28];
	ld.global.nc.f32 	%f29, [%rd36+32];
	ld.global.nc.f32 	%f30, [%rd36+36];
	ld.global.nc.f32 	%f31, [%rd36+40];
	ld.global.nc.f32 	%f32, [%rd36+44];
	ld.global.nc.f32 	%f33, [%rd36+48];
	ld.global.nc.f32 	%f34, [%rd36+52];
	ld.global.nc.f32 	%f35, [%rd36+56];
	ld.global.nc.f32 	%f36, [%rd36+60];
	ld.global.nc.f32 	%f37, [%rd36+64];
	ld.global.nc.f32 	%f38, [%rd36+68];
	ld.global.nc.f32 	%f39, [%rd36+72];
	ld.global.nc.f32 	%f40, [%rd36+76];
	ld.global.nc.f32 	%f41, [%rd36+80];
	ld.global.nc.f32 	%f42, [%rd36+84];
	ld.global.nc.f32 	%f43, [%rd36+88];
	ld.global.nc.f32 	%f44, [%rd36+92];
	ld.global.nc.f32 	%f45, [%rd36+96];
	ld.global.nc.f32 	%f46, [%rd36+100];
	ld.global.nc.f32 	%f47, [%rd36+104];
	ld.global.nc.f32 	%f48, [%rd36+108];
	ld.global.nc.f32 	%f49, [%rd36+112];
	ld.global.nc.f32 	%f50, [%rd36+116];
	ld.global.nc.f32 	%f51, [%rd36+120];
	ld.global.nc.f32 	%f52, [%rd36+124];
	ld.global.nc.f32 	%f53, [%rd36+128];
	ld.global.nc.f32 	%f54, [%rd36+132];
	ld.global.nc.f32 	%f55, [%rd36+136];
	ld.global.nc.f32 	%f56, [%rd36+140];
	ld.global.nc.f32 	%f57, [%rd36+144];
	ld.global.nc.f32 	%f58, [%rd36+148];
	ld.global.nc.f32 	%f59, [%rd36+152];
	ld.global.nc.f32 	%f60, [%rd36+156];
	ld.global.nc.f32 	%f61, [%rd36+160];
	ld.global.nc.f32 	%f62, [%rd36+164];
	ld.global.nc.f32 	%f63, [%rd36+168];
	ld.global.nc.f32 	%f64, [%rd36+172];
	ld.global.nc.f32 	%f65, [%rd36+176];
	ld.global.nc.f32 	%f66, [%rd36+180];
	ld.global.nc.f32 	%f67, [%rd36+184];
	ld.global.nc.f32 	%f68, [%rd36+188];
	ld.global.nc.f32 	%f69, [%rd36+192];
	ld.global.nc.f32 	%f70, [%rd36+196];
	ld.global.nc.f32 	%f71, [%rd36+200];
	ld.global.nc.f32 	%f72, [%rd36+204];
	ld.global.nc.f32 	%f73, [%rd36+208];
	ld.global.nc.f32 	%f74, [%rd36+212];
	ld.global.nc.f32 	%f75, [%rd36+216];
	ld.global.nc.f32 	%f76, [%rd36+220];
	ld.global.nc.f32 	%f77, [%rd36+224];
	ld.global.nc.f32 	%f78, [%rd36+228];
	ld.global.nc.f32 	%f79, [%rd36+232];
	ld.global.nc.f32 	%f80, [%rd36+236];
	mov.b32 	%r112, 0;
$L__BB0_25:
	mov.b32 	%r113, 0;
	mov.pred 	%p20, -1;
	mul.lo.s32 	%r89, %r112, 120;
$L__BB0_26:
	mov.pred 	%p1, %p20;
	ld.param.u64 	%rd42, [my_kernel_kernel0_param_2];
	mad.lo.s32 	%r90, %r113, 60, %r89;
	mov.u32 	%r91, %tid.x;
	shr.u32 	%r92, %r91, 1;
	mov.u32 	%r93, %ctaid.x;
	mul.lo.s32 	%r94, %r93, 240;
	mad.lo.s32 	%r95, %r92, 94080, %r94;
	and.b32  	%r96, %r91, 1;
	setp.eq.b32 	%p18, %r96, 1;
	selp.b32 	%r97, 60, 0, %p18;
	add.s32 	%r98, %r95, %r97;
	mad.lo.s32 	%r99, %r112, 3360, %r98;
	mad.lo.s32 	%r100, %r113, 120, %r99;
	mul.wide.u32 	%rd37, %r90, 4;
	add.s64 	%rd38, %rd1, %rd37;
	ld.local.v4.f32 	{%f427, %f428, %f429, %f430}, [%rd38];
	add.f32 	%f431, %f427, %f21;
	max.f32 	%f432, %f431, 0f00000000;
	cvta.to.global.u64 	%rd39, %rd42;
	mul.wide.u32 	%rd40, %r100, 4;
	add.s64 	%rd41, %rd39, %rd40;
	st.global.f32 	[%rd41], %f432;
	ld.local.v4.f32 	{%f433, %f434, %f435, %f436}, [%rd38+13440];
	add.f32 	%f437, %f433, %f21;
	max.f32 	%f438, %f437, 0f00000000;
	st.global.f32 	[%rd41+1505280], %f438;
	add.f32 	%f439, %f428, %f22;
	max.f32 	%f440, %f439, 0f00000000;
	st.global.f32 	[%rd41+4], %f440;
	add.f32 	%f441, %f434, %f22;
	max.f32 	%f442, %f441, 0f00000000;
	st.global.f32 	[%rd41+1505284], %f442;
	add.f32 	%f443, %f429, %f23;
	max.f32 	%f444, %f443, 0f00000000;
	st.global.f32 	[%rd41+8], %f444;
	add.f32 	%f445, %f435, %f23;
	max.f32 	%f446, %f445, 0f00000000;
	st.global.f32 	[%rd41+1505288], %f446;
	add.f32 	%f447, %f430, %f24;
	max.f32 	%f448, %f447, 0f00000000;
	st.global.f32 	[%rd41+12], %f448;
	add.f32 	%f449, %f436, %f24;
	max.f32 	%f450, %f449, 0f00000000;
	st.global.f32 	[%rd41+1505292], %f450;
	ld.local.v4.f32 	{%f451, %f452, %f453, %f454}, [%rd38+16];
	add.f32 	%f455, %f451, %f25;
	max.f32 	%f456, %f455, 0f00000000;
	st.global.f32 	[%rd41+16], %f456;
	ld.local.v4.f32 	{%f457, %f458, %f459, %f460}, [%rd38+13456];
	add.f32 	%f461, %f457, %f25;
	max.f32 	%f462, %f461, 0f00000000;
	st.global.f32 	[%rd41+1505296], %f462;
	add.f32 	%f463, %f452, %f26;
	max.f32 	%f464, %f463, 0f00000000;
	st.global.f32 	[%rd41+20], %f464;
	add.f32 	%f465, %f458, %f26;
	max.f32 	%f466, %f465, 0f00000000;
	st.global.f32 	[%rd41+1505300], %f466;
	add.f32 	%f467, %f453, %f27;
	max.f32 	%f468, %f467, 0f00000000;
	st.global.f32 	[%rd41+24], %f468;
	add.f32 	%f469, %f459, %f27;
	max.f32 	%f470, %f469, 0f00000000;
	st.global.f32 	[%rd41+1505304], %f470;
	add.f32 	%f471, %f454, %f28;
	max.f32 	%f472, %f471, 0f00000000;
	st.global.f32 	[%rd41+28], %f472;
	add.f32 	%f473, %f460, %f28;
	max.f32 	%f474, %f473, 0f00000000;
	st.global.f32 	[%rd41+1505308], %f474;
	ld.local.v4.f32 	{%f475, %f476, %f477, %f478}, [%rd38+32];
	add.f32 	%f479, %f475, %f29;
	max.f32 	%f480, %f479, 0f00000000;
	st.global.f32 	[%rd41+32], %f480;
	ld.local.v4.f32 	{%f481, %f482, %f483, %f484}, [%rd38+13472];
	add.f32 	%f485, %f481, %f29;
	max.f32 	%f486, %f485, 0f00000000;
	st.global.f32 	[%rd41+1505312], %f486;
	add.f32 	%f487, %f476, %f30;
	max.f32 	%f488, %f487, 0f00000000;
	st.global.f32 	[%rd41+36], %f488;
	add.f32 	%f489, %f482, %f30;
	max.f32 	%f490, %f489, 0f00000000;
	st.global.f32 	[%rd41+1505316], %f490;
	add.f32 	%f491, %f477, %f31;
	max.f32 	%f492, %f491, 0f00000000;
	st.global.f32 	[%rd41+40], %f492;
	add.f32 	%f493, %f483, %f31;
	max.f32 	%f494, %f493, 0f00000000;
	st.global.f32 	[%rd41+1505320], %f494;
	add.f32 	%f495, %f478, %f32;
	max.f32 	%f496, %f495, 0f00000000;
	st.global.f32 	[%rd41+44], %f496;
	add.f32 	%f497, %f484, %f32;
	max.f32 	%f498, %f497, 0f00000000;
	st.global.f32 	[%rd41+1505324], %f498;
	ld.local.v4.f32 	{%f499, %f500, %f501, %f502}, [%rd38+48];
	add.f32 	%f503, %f499, %f33;
	max.f32 	%f504, %f503, 0f00000000;
	st.global.f32 	[%rd41+48], %f504;
	ld.local.v4.f32 	{%f505, %f506, %f507, %f508}, [%rd38+13488];
	add.f32 	%f509, %f505, %f33;
	max.f32 	%f510, %f509, 0f00000000;
	st.global.f32 	[%rd41+1505328], %f510;
	add.f32 	%f511, %f500, %f34;
	max.f32 	%f512, %f511, 0f00000000;
	st.global.f32 	[%rd41+52], %f512;
	add.f32 	%f513, %f506, %f34;
	max.f32 	%f514, %f513, 0f00000000;
	st.global.f32 	[%rd41+1505332], %f514;
	add.f32 	%f515, %f501, %f35;
	max.f32 	%f516, %f515, 0f00000000;
	st.global.f32 	[%rd41+56], %f516;
	add.f32 	%f517, %f507, %f35;
	max.f32 	%f518, %f517, 0f00000000;
	st.global.f32 	[%rd41+1505336], %f518;
	add.f32 	%f519, %f502, %f36;
	max.f32 	%f520, %f519, 0f00000000;
	st.global.f32 	[%rd41+60], %f520;
	add.f32 	%f521, %f508, %f36;
	max.f32 	%f522, %f521, 0f00000000;
	st.global.f32 	[%rd41+1505340], %f522;
	ld.local.v4.f32 	{%f523, %f524, %f525, %f526}, [%rd38+64];
	add.f32 	%f527, %f523, %f37;
	max.f32 	%f528, %f527, 0f00000000;
	st.global.f32 	[%rd41+64], %f528;
	ld.local.v4.f32 	{%f529, %f530, %f531, %f532}, [%rd38+13504];
	add.f32 	%f533, %f529, %f37;
	max.f32 	%f534, %f533, 0f00000000;
	st.global.f32 	[%rd41+1505344], %f534;
	add.f32 	%f535, %f524, %f38;
	max.f32 	%f536, %f535, 0f00000000;
	st.global.f32 	[%rd41+68], %f536;
	add.f32 	%f537, %f530, %f38;
	max.f32 	%f538, %f537, 0f00000000;
	st.global.f32 	[%rd41+1505348], %f538;
	add.f32 	%f539, %f525, %f39;
	max.f32 	%f540, %f539, 0f00000000;
	st.global.f32 	[%rd41+72], %f540;
	add.f32 	%f541, %f531, %f39;
	max.f32 	%f542, %f541, 0f00000000;
	st.global.f32 	[%rd41+1505352], %f542;
	add.f32 	%f543, %f526, %f40;
	max.f32 	%f544, %f543, 0f00000000;
	st.global.f32 	[%rd41+76], %f544;
	add.f32 	%f545, %f532, %f40;
	max.f32 	%f546, %f545, 0f00000000;
	st.global.f32 	[%rd41+1505356], %f546;
	ld.local.v4.f32 	{%f547, %f548, %f549, %f550}, [%rd38+80];
	add.f32 	%f551, %f547, %f41;
	max.f32 	%f552, %f551, 0f00000000;
	st.global.f32 	[%rd41+80], %f552;
	ld.local.v4.f32 	{%f553, %f554, %f555, %f556}, [%rd38+13520];
	add.f32 	%f557, %f553, %f41;
	max.f32 	%f558, %f557, 0f00000000;
	st.global.f32 	[%rd41+1505360], %f558;
	add.f32 	%f559, %f548, %f42;
	max.f32 	%f560, %f559, 0f00000000;
	st.global.f32 	[%rd41+84], %f560;
	add.f32 	%f561, %f554, %f42;
	max.f32 	%f562, %f561, 0f00000000;
	st.global.f32 	[%rd41+1505364], %f562;
	add.f32 	%f563, %f549, %f43;
	max.f32 	%f564, %f563, 0f00000000;
	st.global.f32 	[%rd41+88], %f564;
	add.f32 	%f565, %f555, %f43;
	max.f32 	%f566, %f565, 0f00000000;
	st.global.f32 	[%rd41+1505368], %f566;
	add.f32 	%f567, %f550, %f44;
	max.f32 	%f568, %f567, 0f00000000;
	st.global.f32 	[%rd41+92], %f568;
	add.f32 	%f569, %f556, %f44;
	max.f32 	%f570, %f569, 0f00000000;
	st.global.f32 	[%rd41+1505372], %f570;
	ld.local.v4.f32 	{%f571, %f572, %f573, %f574}, [%rd38+96];
	add.f32 	%f575, %f571, %f45;
	max.f32 	%f576, %f575, 0f00000000;
	st.global.f32 	[%rd41+96], %f576;
	ld.local.v4.f32 	{%f577, %f578, %f579, %f580}, [%rd38+13536];
	add.f32 	%f581, %f577, %f45;
	max.f32 	%f582, %f581, 0f00000000;
	st.global.f32 	[%rd41+1505376], %f582;
	add.f32 	%f583, %f572, %f46;
	max.f32 	%f584, %f583, 0f00000000;
	st.global.f32 	[%rd41+100], %f584;
	add.f32 	%f585, %f578, %f46;
	max.f32 	%f586, %f585, 0f00000000;
	st.global.f32 	[%rd41+1505380], %f586;
	add.f32 	%f587, %f573, %f47;
	max.f32 	%f588, %f587, 0f00000000;
	st.global.f32 	[%rd41+104], %f588;
	add.f32 	%f589, %f579, %f47;
	max.f32 	%f590, %f589, 0f00000000;
	st.global.f32 	[%rd41+1505384], %f590;
	add.f32 	%f591, %f574, %f48;
	max.f32 	%f592, %f591, 0f00000000;
	st.global.f32 	[%rd41+108], %f592;
	add.f32 	%f593, %f580, %f48;
	max.f32 	%f594, %f593, 0f00000000;
	st.global.f32 	[%rd41+1505388], %f594;
	ld.local.v4.f32 	{%f595, %f596, %f597, %f598}, [%rd38+112];
	add.f32 	%f599, %f595, %f49;
	max.f32 	%f600, %f599, 0f00000000;
	st.global.f32 	[%rd41+112], %f600;
	ld.local.v4.f32 	{%f601, %f602, %f603, %f604}, [%rd38+13552];
	add.f32 	%f605, %f601, %f49;
	max.f32 	%f606, %f605, 0f00000000;
	st.global.f32 	[%rd41+1505392], %f606;
	add.f32 	%f607, %f596, %f50;
	max.f32 	%f608, %f607, 0f00000000;
	st.global.f32 	[%rd41+116], %f608;
	add.f32 	%f609, %f602, %f50;
	max.f32 	%f610, %f609, 0f00000000;
	st.global.f32 	[%rd41+1505396], %f610;
	add.f32 	%f611, %f597, %f51;
	max.f32 	%f612, %f611, 0f00000000;
	st.global.f32 	[%rd41+120], %f612;
	add.f32 	%f613, %f603, %f51;
	max.f32 	%f614, %f613, 0f00000000;
	st.global.f32 	[%rd41+1505400], %f614;
	add.f32 	%f615, %f598, %f52;
	max.f32 	%f616, %f615, 0f00000000;
	st.global.f32 	[%rd41+124], %f616;
	add.f32 	%f617, %f604, %f52;
	max.f32 	%f618, %f617, 0f00000000;
	st.global.f32 	[%rd41+1505404], %f618;
	ld.local.v4.f32 	{%f619, %f620, %f621, %f622}, [%rd38+128];
	add.f32 	%f623, %f619, %f53;
	max.f32 	%f624, %f623, 0f00000000;
	st.global.f32 	[%rd41+128], %f624;
	ld.local.v4.f32 	{%f625, %f626, %f627, %f628}, [%rd38+13568];
	add.f32 	%f629, %f625, %f53;
	max.f32 	%f630, %f629, 0f00000000;
	st.global.f32 	[%rd41+1505408], %f630;
	add.f32 	%f631, %f620, %f54;
	max.f32 	%f632, %f631, 0f00000000;
	st.global.f32 	[%rd41+132], %f632;
	add.f32 	%f633, %f626, %f54;
	max.f32 	%f634, %f633, 0f00000000;
	st.global.f32 	[%rd41+1505412], %f634;
	add.f32 	%f635, %f621, %f55;
	max.f32 	%f636, %f635, 0f00000000;
	st.global.f32 	[%rd41+136], %f636;
	add.f32 	%f637, %f627, %f55;
	max.f32 	%f638, %f637, 0f00000000;
	st.global.f32 	[%rd41+1505416], %f638;
	add.f32 	%f639, %f622, %f56;
	max.f32 	%f640, %f639, 0f00000000;
	st.global.f32 	[%rd41+140], %f640;
	add.f32 	%f641, %f628, %f56;
	max.f32 	%f642, %f641, 0f00000000;
	st.global.f32 	[%rd41+1505420], %f642;
	ld.local.v4.f32 	{%f643, %f644, %f645, %f646}, [%rd38+144];
	add.f32 	%f647, %f643, %f57;
	max.f32 	%f648, %f647, 0f00000000;
	st.global.f32 	[%rd41+144], %f648;
	ld.local.v4.f32 	{%f649, %f650, %f651, %f652}, [%rd38+13584];
	add.f32 	%f653, %f649, %f57;
	max.f32 	%f654, %f653, 0f00000000;
	st.global.f32 	[%rd41+1505424], %f654;
	add.f32 	%f655, %f644, %f58;
	max.f32 	%f656, %f655, 0f00000000;
	st.global.f32 	[%rd41+148], %f656;
	add.f32 	%f657, %f650, %f58;
	max.f32 	%f658, %f657, 0f00000000;
	st.global.f32 	[%rd41+1505428], %f658;
	add.f32 	%f659, %f645, %f59;
	max.f32 	%f660, %f659, 0f00000000;
	st.global.f32 	[%rd41+152], %f660;
	add.f32 	%f661, %f651, %f59;
	max.f32 	%f662, %f661, 0f00000000;
	st.global.f32 	[%rd41+1505432], %f662;
	add.f32 	%f663, %f646, %f60;
	max.f32 	%f664, %f663, 0f00000000;
	st.global.f32 	[%rd41+156], %f664;
	add.f32 	%f665, %f652, %f60;
	max.f32 	%f666, %f665, 0f00000000;
	st.global.f32 	[%rd41+1505436], %f666;
	ld.local.v4.f32 	{%f667, %f668, %f669, %f670}, [%rd38+160];
	add.f32 	%f671, %f667, %f61;
	max.f32 	%f672, %f671, 0f00000000;
	st.global.f32 	[%rd41+160], %f672;
	ld.local.v4.f32 	{%f673, %f674, %f675, %f676}, [%rd38+13600];
	add.f32 	%f677, %f673, %f61;
	max.f32 	%f678, %f677, 0f00000000;
	st.global.f32 	[%rd41+1505440], %f678;
	add.f32 	%f679, %f668, %f62;
	max.f32 	%f680, %f679, 0f00000000;
	st.global.f32 	[%rd41+164], %f680;
	add.f32 	%f681, %f674, %f62;
	max.f32 	%f682, %f681, 0f00000000;
	st.global.f32 	[%rd41+1505444], %f682;
	add.f32 	%f683, %f669, %f63;
	max.f32 	%f684, %f683, 0f00000000;
	st.global.f32 	[%rd41+168], %f684;
	add.f32 	%f685, %f675, %f63;
	max.f32 	%f686, %f685, 0f00000000;
	st.global.f32 	[%rd41+1505448], %f686;
	add.f32 	%f687, %f670, %f64;
	max.f32 	%f688, %f687, 0f00000000;
	st.global.f32 	[%rd41+172], %f688;
	add.f32 	%f689, %f676, %f64;
	max.f32 	%f690, %f689, 0f00000000;
	st.global.f32 	[%rd41+1505452], %f690;
	ld.local.v4.f32 	{%f691, %f692, %f693, %f694}, [%rd38+176];
	add.f32 	%f695, %f691, %f65;
	max.f32 	%f696, %f695, 0f00000000;
	st.global.f32 	[%rd41+176], %f696;
	ld.local.v4.f32 	{%f697, %f698, %f699, %f700}, [%rd38+13616];
	add.f32 	%f701, %f697, %f65;
	max.f32 	%f702, %f701, 0f00000000;
	st.global.f32 	[%rd41+1505456], %f702;
	add.f32 	%f703, %f692, %f66;
	max.f32 	%f704, %f703, 0f00000000;
	st.global.f32 	[%rd41+180], %f704;
	add.f32 	%f705, %f698, %f66;
	max.f32 	%f706, %f705, 0f00000000;
	st.global.f32 	[%rd41+1505460], %f706;
	add.f32 	%f707, %f693, %f67;
	max.f32 	%f708, %f707, 0f00000000;
	st.global.f32 	[%rd41+184], %f708;
	add.f32 	%f709, %f699, %f67;
	max.f32 	%f710, %f709, 0f00000000;
	st.global.f32 	[%rd41+1505464], %f710;
	add.f32 	%f711, %f694, %f68;
	max.f32 	%f712, %f711, 0f00000000;
	st.global.f32 	[%rd41+188], %f712;
	add.f32 	%f713, %f700, %f68;
	max.f32 	%f714, %f713, 0f00000000;
	st.global.f32 	[%rd41+1505468], %f714;
	ld.local.v4.f32 	{%f715, %f716, %f717, %f718}, [%rd38+192];
	add.f32 	%f719, %f715, %f69;
	max.f32 	%f720, %f719, 0f00000000;
	st.global.f32 	[%rd41+192], %f720;
	ld.local.v4.f32 	{%f721, %f722, %f723, %f724}, [%rd38+13632];
	add.f32 	%f725, %f721, %f69;
	max.f32 	%f726, %f725, 0f00000000;
	st.global.f32 	[%rd41+1505472], %f726;
	add.f32 	%f727, %f716, %f70;
	max.f32 	%f728, %f727, 0f00000000;
	st.global.f32 	[%rd41+196], %f728;
	add.f32 	%f729, %f722, %f70;
	max.f32 	%f730, %f729, 0f00000000;
	st.global.f32 	[%rd41+1505476], %f730;
	add.f32 	%f731, %f717, %f71;
	max.f32 	%f732, %f731, 0f00000000;
	st.global.f32 	[%rd41+200], %f732;
	add.f32 	%f733, %f723, %f71;
	max.f32 	%f734, %f733, 0f00000000;
	st.global.f32 	[%rd41+1505480], %f734;
	add.f32 	%f735, %f718, %f72;
	max.f32 	%f736, %f735, 0f00000000;
	st.global.f32 	[%rd41+204], %f736;
	add.f32 	%f737, %f724, %f72;
	max.f32 	%f738, %f737, 0f00000000;
	st.global.f32 	[%rd41+1505484], %f738;
	ld.local.v4.f32 	{%f739, %f740, %f741, %f742}, [%rd38+208];
	add.f32 	%f743, %f739, %f73;
	max.f32 	%f744, %f743, 0f00000000;
	st.global.f32 	[%rd41+208], %f744;
	ld.local.v4.f32 	{%f745, %f746, %f747, %f748}, [%rd38+13648];
	add.f32 	%f749, %f745, %f73;
	max.f32 	%f750, %f749, 0f00000000;
	st.global.f32 	[%rd41+1505488], %f750;
	add.f32 	%f751, %f740, %f74;
	max.f32 	%f752, %f751, 0f00000000;
	st.global.f32 	[%rd41+212], %f752;
	add.f32 	%f753, %f746, %f74;
	max.f32 	%f754, %f753, 0f00000000;
	st.global.f32 	[%rd41+1505492], %f754;
	add.f32 	%f755, %f741, %f75;
	max.f32 	%f756, %f755, 0f00000000;
	st.global.f32 	[%rd41+216], %f756;
	add.f32 	%f757, %f747, %f75;
	max.f32 	%f758, %f757, 0f00000000;
	st.global.f32 	[%rd41+1505496], %f758;
	add.f32 	%f759, %f742, %f76;
	max.f32 	%f760, %f759, 0f00000000;
	st.global.f32 	[%rd41+220], %f760;
	add.f32 	%f761, %f748, %f76;
	max.f32 	%f762, %f761, 0f00000000;
	st.global.f32 	[%rd41+1505500], %f762;
	ld.local.v4.f32 	{%f763, %f764, %f765, %f766}, [%rd38+224];
	add.f32 	%f767, %f763, %f77;
	max.f32 	%f768, %f767, 0f00000000;
	st.global.f32 	[%rd41+224], %f768;
	ld.local.v4.f32 	{%f769, %f770, %f771, %f772}, [%rd38+13664];
	add.f32 	%f773, %f769, %f77;
	max.f32 	%f774, %f773, 0f00000000;
	st.global.f32 	[%rd41+1505504], %f774;
	add.f32 	%f775, %f764, %f78;
	max.f32 	%f776, %f775, 0f00000000;
	st.global.f32 	[%rd41+228], %f776;
	add.f32 	%f777, %f770, %f78;
	max.f32 	%f778, %f777, 0f00000000;
	st.global.f32 	[%rd41+1505508], %f778;
	add.f32 	%f779, %f765, %f79;
	max.f32 	%f780, %f779, 0f00000000;
	st.global.f32 	[%rd41+232], %f780;
	add.f32 	%f781, %f771, %f79;
	max.f32 	%f782, %f781, 0f00000000;
	st.global.f32 	[%rd41+1505512], %f782;
	add.f32 	%f783, %f766, %f80;
	max.f32 	%f784, %f783, 0f00000000;
	st.global.f32 	[%rd41+236], %f784;
	add.f32 	%f785, %f772, %f80;
	max.f32 	%f786, %f785, 0f00000000;
	st.global.f32 	[%rd41+1505516], %f786;
	mov.b32 	%r113, 1;
	mov.pred 	%p20, 0;
	@%p1 bra 	$L__BB0_26;
	add.s32 	%r112, %r112, 1;
	setp.ne.s32 	%p19, %r112, 28;
	@%p19 bra 	$L__BB0_25;
	ret;

}


// ===== COMPILED SASS (sm_100) =====

	.target	sm_100

	.elftype	@"ET_EXEC"


//--------------------- .note.nv.tkinfo           --------------------------
	.section	.note.nv.tkinfo,"",@"SHT_NOTE"
	.sectionflags	@"SHF_NOTE_NV_TKINFO"
	.tkinfo
        /*0018*/ 	.word	0x00000002
        /*0030*/ 	.string	""
        /*0030*/ 	.string	"ptxas"
        /*0030*/ 	.string	"Cuda compilation tools, release 13.0, V13.0.88"
        /*0030*/ 	.string	"Build cuda_13.0.r13.0/compiler.36424714_0"
        /*0030*/ 	.string	"-arch sm_100 -m 64 "



//--------------------- .note.nv.cuinfo           --------------------------
	.section	.note.nv.cuinfo,"",@"SHT_NOTE"
	.sectionflags	@"SHF_NOTE_NV_CUINFO"
        /*0018*/ 	.short	0x0002
        /*001a*/ 	.short	0x0064
        /*001c*/ 	.short	0x0082
	.zero		2


//--------------------- .nv.info                  --------------------------
	.section	.nv.info,"",@"SHT_CUDA_INFO"
	.align	4


	//----- nvinfo : EIATTR_REGCOUNT
	.align		4
        /*0000*/ 	.byte	0x04, 0x2f
        /*0002*/ 	.short	(.L_1 - .L_0)
	.align		4
.L_0:
        /*0004*/ 	.word	index@(my_kernel_kernel0)
        /*0008*/ 	.word	0x00000060


	//----- nvinfo : EIATTR_FRAME_SIZE
	.align		4
.L_1:
        /*000c*/ 	.byte	0x04, 0x11
        /*000e*/ 	.short	(.L_3 - .L_2)
	.align		4
.L_2:
        /*0010*/ 	.word	index@(my_kernel_kernel0)
        /*0014*/ 	.word	0x00006900


	//----- nvinfo : EIATTR_MIN_STACK_SIZE
	.align		4
.L_3:
        /*0018*/ 	.byte	0x04, 0x12
        /*001a*/ 	.short	(.L_5 - .L_4)
	.align		4
.L_4:
        /*001c*/ 	.word	index@(my_kernel_kernel0)
        /*0020*/ 	.word	0x00006900
.L_5:


//--------------------- .nv.compat                --------------------------
	.section	.nv.compat,"",@"SHT_CUDA_COMPAT_INFO"
	.align	4
        /*0000*/ 	.byte	0x02, 0x09, 0x00, 0x00, 0x02, 0x02, 0x01, 0x00, 0x02, 0x05, 0x05, 0x00, 0x03, 0x07, 0x01, 0x01
        /*0010*/ 	.byte	0x02, 0x03, 0x00, 0x00, 0x02, 0x06, 0x01, 0x00, 0x04, 0x0b, 0x08, 0x00, 0x09, 0x00, 0x00, 0x00
        /*0020*/ 	.byte	0x00, 0x00, 0x00, 0x00


//--------------------- .nv.info.my_kernel_kernel0 --------------------------
	.section	.nv.info.my_kernel_kernel0,"",@"SHT_CUDA_INFO"
	.sectionflags	@""
	.align	4


	//----- nvinfo : EIATTR_CUDA_API_VERSION
	.align		4
        /*0000*/ 	.byte	0x04, 0x37
        /*0002*/ 	.short	(.L_7 - .L_6)
.L_6:
        /*0004*/ 	.word	0x00000082


	//----- nvinfo : EIATTR_KPARAM_INFO
	.align		4
.L_7:
        /*0008*/ 	.byte	0x04, 0x17
        /*000a*/ 	.short	(.L_9 - .L_8)
.L_8:
        /*000c*/ 	.word	0x00000000
        /*0010*/ 	.short	0x0003
        /*0012*/ 	.short	0x0018
        /*0014*/ 	.byte	0x00, 0xf5, 0x21, 0x00


	//----- nvinfo : EIATTR_KPARAM_INFO
	.align		4
.L_9:
        /*0018*/ 	.byte	0x04, 0x17
        /*001a*/ 	.short	(.L_11 - .L_10)
.L_10:
        /*001c*/ 	.word	0x00000000
        /*0020*/ 	.short	0x0002
        /*0022*/ 	.short	0x0010
        /*0024*/ 	.byte	0x00, 0xf5, 0x21, 0x00


	//----- nvinfo : EIATTR_KPARAM_INFO
	.align		4
.L_11:
        /*0028*/ 	.byte	0x04, 0x17
        /*002a*/ 	.short	(.L_13 - .L_12)
.L_12:
        /*002c*/ 	.word	0x00000000
        /*0030*/ 	.short	0x0001
        /*0032*/ 	.short	0x0008
        /*0034*/ 	.byte	0x00, 0xf5, 0x21, 0x00


	//----- nvinfo : EIATTR_KPARAM_INFO
	.align		4
.L_13:
        /*0038*/ 	.byte	0x04, 0x17
        /*003a*/ 	.short	(.L_15 - .L_14)
.L_14:
        /*003c*/ 	.word	0x00000000
        /*0040*/ 	.short	0x0000
        /*0042*/ 	.short	0x0000
        /*0044*/ 	.byte	0x00, 0xf5, 0x21, 0x00


	//----- nvinfo : EIATTR_SPARSE_MMA_MASK
	.align		4
.L_15:
        /*0048*/ 	.byte	0x03, 0x50
        /*004a*/ 	.short	0x0000


	//----- nvinfo : EIATTR_MAXREG_COUNT
	.align		4
        /*004c*/ 	.byte	0x03, 0x1b
        /*004e*/ 	.short	0x00ff


	//----- nvinfo : EIATTR_NUM_BARRIERS
	.align		4
        /*0050*/ 	.byte	0x02, 0x4c
        /*0052*/ 	.byte	0x01
	.zero		1


	//----- nvinfo : EIATTR_MERCURY_ISA_VERSION
	.align		4
        /*0054*/ 	.byte	0x03, 0x5f
        /*0056*/ 	.short	0x0101


	//----- nvinfo : EIATTR_VRC_CTA_INIT_COUNT
	.align		4
        /*0058*/ 	.byte	0x02, 0x4a
	.zero		1
	.zero		1


	//----- nvinfo : EIATTR_EXIT_INSTR_OFFSETS
	.align		4
        /*005c*/ 	.byte	0x04, 0x1c
        /*005e*/ 	.short	(.L_17 - .L_16)


	//   ....[0]....
.L_16:
        /*0060*/ 	.word	0x00008bf0


	//----- nvinfo : EIATTR_CRS_STACK_SIZE
	.align		4
.L_17:
        /*0064*/ 	.byte	0x04, 0x1e
        /*0066*/ 	.short	(.L_19 - .L_18)
.L_18:
        /*0068*/ 	.word	0x00000000


	//----- nvinfo : EIATTR_CBANK_PARAM_SIZE
	.align		4
.L_19:
        /*006c*/ 	.byte	0x03, 0x19
        /*006e*/ 	.short	0x0020


	//----- nvinfo : EIATTR_PARAM_CBANK
	.align		4
        /*0070*/ 	.byte	0x04, 0x0a
        /*0072*/ 	.short	(.L_21 - .L_20)
	.align		4
.L_20:
        /*0074*/ 	.word	index@(.nv.constant0.my_kernel_kernel0)
        /*0078*/ 	.short	0x0380
        /*007a*/ 	.short	0x0020


	//----- nvinfo : EIATTR_SW_WAR
	.align		4
.L_21:
        /*007c*/ 	.byte	0x04, 0x36
        /*007e*/ 	.short	(.L_23 - .L_22)
.L_22:
        /*0080*/ 	.word	0x00000008
.L_23:


//--------------------- .nv.callgraph             --------------------------
	.section	.nv.callgraph,"",@"SHT_CUDA_CALLGRAPH"
	.align	4
	.sectionentsize	8
	.align		4
        /*0000*/ 	.word	0x00000000
	.align		4
        /*0004*/ 	.word	0xffffffff
	.align		4
        /*0008*/ 	.word	0x00000000
	.align		4
        /*000c*/ 	.word	0xfffffffe
	.align		4
        /*0010*/ 	.word	0x00000000
	.align		4
        /*0014*/ 	.word	0xfffffffd
	.align		4
        /*0018*/ 	.word	0x00000000
	.align		4
        /*001c*/ 	.word	0xfffffffc


//--------------------- .text.my_kernel_kernel0   --------------------------
	.section	.text.my_kernel_kernel0,"ax",@progbits
	.align	128
        .global         my_kernel_kernel0
        .type           my_kernel_kernel0,@function
        .size           my_kernel_kernel0,(.L_x_15 - my_kernel_kernel0)
        .other          my_kernel_kernel0,@"STO_CUDA_ENTRY STV_DEFAULT"
my_kernel_kernel0:
.text.my_kernel_kernel0:
[----:B------:R-:W0:Y:S02]  /*0000*/  LDC R1, c[0x0][0x37c] ;  /* 0x0000df00ff017b82 */ /* 0x000e240000000800 */
[----:B0-----:R-:W-:Y:S01]  /*0010*/  IADD3 R1, PT, PT, R1, -0x6900, RZ ;  /* 0xffff970001017810 */ /* 0x001fe20007ffe0ff */
[----:B------:R-:W-:-:S03]  /*0020*/  UMOV UR4, URZ ;  /* 0x000000ff00047c82 */ /* 0x000fc60008000000 */
[C---:B------:R-:W-:Y:S02]  /*0030*/  R2UR UR7, R1.reuse ;  /* 0x00000000010772ca */ /* 0x040fe400000e0000 */
[----:B------:R-:W-:-:S13]  /*0040*/  IADD3 R0, PT, PT, R1, 0x3590, RZ ;  /* 0x0000359001007810 */ /* 0x000fda0007ffe0ff */
.L_x_0:
[----:B------:R-:W-:Y:S01]  /*0050*/  UIADD3 UR4, UPT, UPT, UR4, 0xe, URZ ;  /* 0x0000000e04047890 */ /* 0x000fe2000fffe0ff */
[----:B------:R-:W-:Y:S03]  /*0060*/  STL.128 [R0+-0x3590], RZ ;  /* 0xffca70ff00007387 */ /* 0x000fe60000100c00 */
[----:B------:R-:W-:Y:S01]  /*0070*/  UISETP.NE.AND UP0, UPT, UR4, 0x1c, UPT ;  /* 0x0000001c0400788c */ /* 0x000fe2000bf05270 */
[----:B------:R-:W-:Y:S04]  /*0080*/  STL.128 [R0+-0x110], RZ ;  /* 0xfffef0ff00007387 */ /* 0x000fe80000100c00 */
[----:B------:R-:W-:Y:S04]  /*0090*/  STL.128 [R0+-0x3580], RZ ;  /* 0xffca80ff00007387 */ /* 0x000fe80000100c00 */
[----:B------:R-:W-:Y:S04]  /*00a0*/  STL.128 [R0+-0x100], RZ ;  /* 0xffff00ff00007387 */ /* 0x000fe80000100c00 */
[----:B------:R-:W-:Y:S04]  /*00b0*/  STL.64 [R0+-0x3570], RZ ;  /* 0xffca90ff00007387 */ /* 0x000fe80000100a00 */
[----:B------:R-:W-:Y:S04]  /*00c0*/  STL.64 [R0+-0xf0], RZ ;  /* 0xffff10ff00007387 */ /* 0x000fe80000100a00 */
[----:B------:R-:W-:Y:S04]  /*00d0*/  STL.128 [R0+-0x34a0], RZ ;  /* 0xffcb60ff00007387 */ /* 0x000fe80000100c00 */
[----:B------:R-:W-:Y:S04]  /*00e0*/  STL.128 [R0+-0x20], RZ ;  /* 0xffffe0ff00007387 */ /* 0x000fe80000100c00 */
[----:B------:R-:W-:Y:S04]  /*00f0*/  STL.128 [R0+-0x3490], RZ ;  /* 0xffcb70ff00007387 */ /* 0x000fe80000100c00 */
[----:B------:R-:W-:Y:S04]  /*0100*/  STL.128 [R0+-0x10], RZ ;  /* 0xfffff0ff00007387 */ /* 0x000fe80000100c00 */
[----:B------:R-:W-:Y:S04]  /*0110*/  STL.64 [R0+-0x3480], RZ ;  /* 0xffcb80ff00007387 */ /* 0x000fe80000100a00 */
[----:B------:R-:W-:Y:S04]  /*0120*/  STL.64 [R0], RZ ;  /* 0x000000ff00007387 */ /* 0x000fe80000100a00 */
[----:B------:R-:W-:Y:S04]  /*0130*/  STL.128 [R0+-0x33b0], RZ ;  /* 0xffcc50ff00007387 */ /* 0x000fe80000100c00 */
[----:B------:R-:W-:Y:S04]  /*0140*/  STL.128 [R0+0xd0], RZ ;  /* 0x0000d0ff00007387 */ /* 0x000fe80000100c00 */
[----:B------:R-:W-:Y:S04]  /*0150*/  STL.128 [R0+-0x33a0], RZ ;  /* 0xffcc60ff00007387 */ /* 0x000fe80000100c00 */
[----:B------:R-:W-:Y:S04]  /*0160*/  STL.128 [R0+0xe0], RZ ;  /* 0x0000e0ff00007387 */ /* 0x000fe80000100c00 */
[----:B------:R-:W-:Y:S04]  /*0170*/  STL.64 [R0+-0x3390], RZ ;  /* 0xffcc70ff00007387 */ /* 0x000fe80000100a00 */
[----:B------:R-:W-:Y:S04]  /*0180*/  STL.64 [R0+0xf0], RZ ;  /* 0x0000f0ff00007387 */ /* 0x000fe80000100a00 */
        /* <DEDUP_REMOVED lines=149> */
[----:B------:R0:W-:Y:S02]  /*0ae0*/  STL.64 [R0+0x1860], RZ ;  /* 0x001860ff00007387 */ /* 0x0001e40000100a00 */
[----:B0-----:R-:W-:Y:S01]  /*0af0*/  IADD3 R0, PT, PT, R0, 0x1a40, RZ ;  /* 0x00001a4000007810 */ /* 0x001fe20007ffe0ff */
[----:B------:R-:W-:Y:S06]  /*0b00*/  BRA.U UP0, `(.L_x_0) ;  /* 0xfffffff500507547 */ /* 0x000fec000b83ffff */
[----:B------:R-:W-:Y:S01]  /*0b10*/  IADD3 R0, PT, PT, R1, 0x34a8, RZ ;  /* 0x000034a801007810 */ /* 0x000fe20007ffe0ff */
[----:B------:R-:W-:-:S06]  /*0b20*/  UMOV UR4, URZ ;  /* 0x000000ff00047c82 */ /* 0x000fcc0008000000 */
.L_x_1:
[----:B------:R-:W-:Y:S01]  /*0b30*/  UIADD3 UR4, UPT, UPT, UR4, 0xe, URZ ;  /* 0x0000000e04047890 */ /* 0x000fe2000fffe0ff */
[----:B------:R-:W-:Y:S03]  /*0b40*/  STL.64 [R0+-0x3480], RZ ;  /* 0xffcb80ff00007387 */ /* 0x000fe60000100a00 */
[----:B------:R-:W-:Y:S01]  /*0b50*/  UISETP.NE.AND UP0, UPT, UR4, 0x1c, UPT ;  /* 0x0000001c0400788c */ /* 0x000fe2000bf05270 */
        /* <DEDUP_REMOVED lines=166> */
[----:B------:R0:W-:Y:S02]  /*15c0*/  STL.128 [R0+0x1968], RZ ;  /* 0x001968ff00007387 */ /* 0x0001e40000100c00 */
[----:B0-----:R-:W-:Y:S01]  /*15d0*/  IADD3 R0, PT, PT, R0, 0x1a40, RZ ;  /* 0x00001a4000007810 */ /* 0x001fe20007ffe0ff */
[----:B------:R-:W-:Y:S06]  /*15e0*/  BRA.U UP0, `(.L_x_1) ;  /* 0xfffffff500507547 */ /* 0x000fec000b83ffff */
[----:B------:R-:W-:Y:S01]  /*15f0*/  IADD3 R0, PT, PT, R1, 0x35e0, RZ ;  /* 0x000035e001007810 */ /* 0x000fe20007ffe0ff */
[----:B------:R-:W-:-:S06]  /*1600*/  UMOV UR4, URZ ;  /* 0x000000ff00047c82 */ /* 0x000fcc0008000000 */
.L_x_2:
        /* <DEDUP_REMOVED lines=174> */
.L_x_3:
        /* <DEDUP_REMOVED lines=174> */
.L_x_4:
        /* <DEDUP_REMOVED lines=172> */
[----:B------:R-:W0:Y:S01]  /*3690*/  S2R R0, SR_TID.X ;  /* 0x0000000000007919 */ /* 0x000e220000002100 */
[----:B------:R-:W-:Y:S01]  /*36a0*/  HFMA2 R69, -RZ, RZ, 0, 0 ;  /* 0x00000000ff457431 */ /* 0x000fe200000001ff */
[----:B------:R-:W1:Y:S01]  /*36b0*/  LDCU.64 UR8, c[0x0][0x358] ;  /* 0x00006b00ff0877ac */ /* 0x000e620008000a00 */
[----:B------:R-:W2:Y:S01]  /*36c0*/  S2R R5, SR_CTAID.X ;  /* 0x0000000000057919 */ /* 0x000ea20000002500 */
[----:B------:R-:W3:Y:S01]  /*36d0*/  S2R R9, SR_CgaCtaId ;  /* 0x0000000000097919 */ /* 0x000ee20000008800 */
[----:B------:R4:W-:Y:S04]  /*36e0*/  STL.64 [R1+0xc8], RZ ;  /* 0x0000c8ff01007387 */ /* 0x0009e80000100a00 */
[----:B------:R4:W-:Y:S04]  /*36f0*/  STL.64 [R1+0x3548], RZ ;  /* 0x003548ff01007387 */ /* 0x0009e80000100a00 */
[----:B------:R4:W-:Y:S04]  /*3700*/  STL.128 [R1+0xd0], RZ ;  /* 0x0000d0ff01007387 */ /* 0x0009e80000100c00 */
[----:B------:R4:W-:Y:S04]  /*3710*/  STL.128 [R1+0x3550], RZ ;  /* 0x003550ff01007387 */ /* 0x0009e80000100c00 */
[----:B------:R4:W-:Y:S04]  /*3720*/  STL.128 [R1+0xe0], RZ ;  /* 0x0000e0ff01007387 */ /* 0x0009e80000100c00 */
[----:B------:R4:W-:Y:S01]  /*3730*/  STL.128 [R1+0x3560], RZ ;  /* 0x003560ff01007387 */ /* 0x0009e20000100c00 */
[----:B0-----:R-:W-:-:S02]  /*3740*/  LOP3.LUT R4, R0, 0x1, RZ, 0xc0, !PT ;  /* 0x0000000100047812 */ /* 0x001fc400078ec0ff */
[----:B------:R-:W-:Y:S01]  /*3750*/  SHF.L.U32 R3, R0, 0x1e, RZ ;  /* 0x0000001e00037819 */ /* 0x000fe200000006ff */
[----:B------:R4:W-:Y:S01]  /*3760*/  STL.64 [R1+0x1b8], RZ ;  /* 0x0001b8ff01007387 */ /* 0x0009e20000100a00 */
[----:B------:R-:W-:Y:S01]  /*3770*/  ISETP.NE.U32.AND P0, PT, R4, 0x1, PT ;  /* 0x000000010400780c */ /* 0x000fe20003f05070 */
[----:B--2---:R-:W-:Y:S01]  /*3780*/  IMAD R5, R5, 0x50, R4 ;  /* 0x0000005005057824 */ /* 0x004fe200078e0204 */
[----:B------:R-:W-:Y:S01]  /*3790*/  MOV R4, 0x400 ;  /* 0x0000040000047802 */ /* 0x000fe20000000f00 */
[----:B------:R4:W-:Y:S01]  /*37a0*/  STL.64 [R1+0x3638], RZ ;  /* 0x003638ff01007387 */ /* 0x0009e20000100a00 */
[--C-:B------:R-:W-:Y:S02]  /*37b0*/  SHF.R.U32.HI R2, RZ, 0x2, R0.reuse ;  /* 0x00000002ff027819 */ /* 0x100fe40000011600 */
[----:B------:R-:W-:Y:S01]  /*37c0*/  SHF.R.S32.HI R3, RZ, 0x1f, R3 ;  /* 0x0000001fff037819 */ /* 0x000fe20000011403 */
[----:B------:R4:W-:Y:S01]  /*37d0*/  STL.128 [R1+0x1c0], RZ ;  /* 0x0001c0ff01007387 */ /* 0x0009e20000100c00 */
[----:B------:R-:W-:Y:S01]  /*37e0*/  IADD3 R6, PT, PT, R4, 0xe00, RZ ;  /* 0x00000e0004067810 */ /* 0x000fe20007ffe0ff */
[----:B------:R-:W-:Y:S01]  /*37f0*/  IMAD R5, R2, 0x460, R5 ;  /* 0x0000046002057824 */ /* 0x000fe200078e0205 */
[----:B------:R-:W-:Y:S01]  /*3800*/  LOP3.LUT R2, R3, 0x28, RZ, 0xc0, !PT ;  /* 0x0000002803027812 */ /* 0x000fe200078ec0ff */
[----:B------:R4:W-:Y:S01]  /*3810*/  STL.128 [R1+0x3640], RZ ;  /* 0x003640ff01007387 */ /* 0x0009e20000100c00 */
[----:B------:R-:W-:-:S02]  /*3820*/  SHF.R.U32.HI R7, RZ, 0x1, R0 ;  /* 0x00000001ff077819 */ /* 0x000fc40000011600 */
[C---:B---3--:R-:W-:Y:S01]  /*3830*/  LEA R67, R9.reuse, R6, 0x18 ;  /* 0x0000000609437211 */ /* 0x048fe200078ec0ff */
[----:B------:R4:W-:Y:S01]  /*3840*/  STL.128 [R1+0x1d0], RZ ;  /* 0x0001d0ff01007387 */ /* 0x0009e20000100c00 */
[----:B------:R-:W-:Y:S01]  /*3850*/  LEA R3, R9, R4, 0x18 ;  /* 0x0000000409037211 */ /* 0x000fe200078ec0ff */
[----:B------:R-:W-:Y:S01]  /*3860*/  IMAD R71, R7, 0x70, RZ ;  /* 0x0000007007477824 */ /* 0x000fe200078e02ff */
[----:B------:R-:W-:Y:S01]  /*3870*/  IADD3 R2, PT, PT, R2, R5, RZ ;  /* 0x0000000502027210 */ /* 0x000fe20007ffe0ff */
[----:B------:R4:W-:Y:S01]  /*3880*/  STL.128 [R1+0x3650], RZ ;  /* 0x003650ff01007387 */ /* 0x0009e20000100c00 */
[C---:B------:R-:W-:Y:S01]  /*3890*/  LEA R70, R0.reuse, R3, 0x2 ;  /* 0x0000000300467211 */ /* 0x040fe200078e10ff */
[----:B------:R-:W-:Y:S01]  /*38a0*/  IMAD R68, R0, 0xf0, R67 ;  /* 0x000000f000447824 */ /* 0x000fe200078e0243 */
[----:B------:R-:W-:Y:S01]  /*38b0*/  SEL R66, RZ, 0x3c, P0 ;  /* 0x0000003cff427807 */ /* 0x000fe20000000000 */
[----:B------:R4:W-:Y:S04]  /*38c0*/  STL.64 [R1+0x2a8], RZ ;  /* 0x0002a8ff01007387 */ /* 0x0009e80000100a00 */
[----:B------:R4:W-:Y:S04]  /*38d0*/  STL.64 [R1+0x3728], RZ ;  /* 0x003728ff01007387 */ /* 0x0009e80000100a00 */
[----:B------:R4:W-:Y:S04]  /*38e0*/  STL.128 [R1+0x2b0], RZ ;  /* 0x0002b0ff01007387 */ /* 0x0009e80000100c00 */
[----:B------:R4:W-:Y:S04]  /*38f0*/  STL.128 [R1+0x3730], RZ ;  /* 0x003730ff01007387 */ /* 0x0009e80000100c00 */
[----:B------:R4:W-:Y:S04]  /*3900*/  STL.128 [R1+0x2c0], RZ ;  /* 0x0002c0ff01007387 */ /* 0x0009e80000100c00 */
[----:B------:R4:W-:Y:S04]  /*3910*/  STL.128 [R1+0x3740], RZ ;  /* 0x003740ff01007387 */ /* 0x0009e80000100c00 */
        /* <DEDUP_REMOVED lines=317> */
[----:B-1----:R4:W-:Y:S02]  /*4cf0*/  STL.128 [R1+0x68f0], RZ ;  /* 0x0068f0ff01007387 */ /* 0x0029e40000100c00 */
.L_x_11:
[----:B------:R-:W0:Y:S01]  /*4d00*/  LDC.64 R4, c[0x0][0x380] ;  /* 0x0000e000ff047b82 */ /* 0x000e220000000a00 */
[----:B------:R-:W-:-:S05]  /*4d10*/  LEA R7, R69, R2, 0x1 ;  /* 0x0000000245077211 */ /* 0x000fca00078e08ff */
[----:B0-----:R-:W-:-:S05]  /*4d20*/  IMAD.WIDE.U32 R4, R7, 0x4, R4 ;  /* 0x0000000407047825 */ /* 0x001fca00078e0004 */
[----:B-1----:R-:W2:Y:S04]  /*4d30*/  LDG.E.CONSTANT R20, desc[UR8][R4.64+0xf2d00] ;  /* 0x0f2d000804147981 */ /* 0x002ea8000c1e9900 */
[----:B------:R-:W3:Y:S04]  /*4d40*/  LDG.E.CONSTANT R9, desc[UR8][R4.64] ;  /* 0x0000000804097981 */ /* 0x000ee8000c1e9900 */
[----:B------:R-:W5:Y:S04]  /*4d50*/  LDG.E.CONSTANT R11, desc[UR8][R4.64+0x2300] ;  /* 0x00230008040b7981 */ /* 0x000f68000c1e9900 */
[----:B------:R-:W4:Y:S04]  /*4d60*/  LDG.E.CONSTANT R13, desc[UR8][R4.64+0x4600] ;  /* 0x00460008040d7981 */ /* 0x000f28000c1e9900 */
        /* <DEDUP_REMOVED lines=43> */
[----:B------:R-:W4:Y:S01]  /*5020*/  LDG.E.CONSTANT R18, desc[UR8][R4.64+0x64a00] ;  /* 0x064a000804127981 */ /* 0x000f22000c1e9900 */
[----:B------:R-:W-:Y:S06]  /*5030*/  BAR.SYNC.DEFER_BLOCKING 0x0 ;  /* 0x0000000000007b1d */ /* 0x000fec0000010000 */
        /* <DEDUP_REMOVED lines=16> */
[----:B--2---:R-:W-:Y:S04]  /*5140*/  STS [R70+0xde0], R20 ;  /* 0x000de01446007388 */ /* 0x004fe80000000800 */
[----:B---3--:R0:W-:Y:S04]  /*5150*/  STS [R70], R9 ;  /* 0x0000000946007388 */ /* 0x0081e80000000800 */
[----:B-----5:R1:W-:Y:S04]  /*5160*/  STS [R70+0x20], R11 ;  /* 0x0000200b46007388 */ /* 0x0203e80000000800 */
[----:B----4-:R2:W-:Y:S04]  /*5170*/  STS [R70+0x40], R13 ;  /* 0x0000400d46007388 */ /* 0x0105e80000000800 */
[----:B------:R3:W-:Y:S04]  /*5180*/  STS [R70+0x60], R15 ;  /* 0x0000600f46007388 */ /* 0x0007e80000000800 */
        /* <DEDUP_REMOVED lines=43> */
[----:B0-----:R-:W5:Y:S04]  /*5440*/  LDG.E.CONSTANT R9, desc[UR8][R4.64+0x69000] ;  /* 0x0690000804097981 */ /* 0x001f68000c1e9900 */
[----:B-1----:R-:W5:Y:S04]  /*5450*/  LDG.E.CONSTANT R11, desc[UR8][R4.64+0x6b300] ;  /* 0x06b30008040b7981 */ /* 0x002f68000c1e9900 */
[----:B--2---:R-:W2:Y:S04]  /*5460*/  LDG.E.CONSTANT R13, desc[UR8][R4.64+0x6d600] ;  /* 0x06d60008040d7981 */ /* 0x004ea8000c1e9900 */
[----:B---3--:R-:W3:Y:S04]  /*5470*/  LDG.E.CONSTANT R15, desc[UR8][R4.64+0x6f900] ;  /* 0x06f90008040f7981 */ /* 0x008ee8000c1e9900 */
[----:B----4-:R-:W4:Y:S04]  /*5480*/  LDG.E.CONSTANT R17, desc[UR8][R4.64+0x71c00] ;  /* 0x071c000804117981 */ /* 0x010f28000c1e9900 */
[----:B-----5:R-:W5:Y:S04]  /*5490*/  LDG.E.CONSTANT R19, desc[UR8][R4.64+0x73f00] ;  /* 0x073f000804137981 */ /* 0x020f68000c1e9900 */
[----:B------:R-:W5:Y:S04]  /*54a0*/  LDG.E.CONSTANT R21, desc[UR8][R4.64+0x76200] ;  /* 0x0762000804157981 */ /* 0x000f68000c1e9900 */
        /* <DEDUP_REMOVED lines=56> */
[----:B------:R0:W-:Y:S01]  /*5830*/  STS [R70+0xdc0], R50 ;  /* 0x000dc03246007388 */ /* 0x0001e20000000800 */
[----:B------:R-:W-:Y:S01]  /*5840*/  ISETP.GT.U32.AND P0, PT, R0, 0x3, PT ;  /* 0x000000030000780c */ /* 0x000fe20003f04070 */
[----:B------:R-:W-:Y:S02]  /*5850*/  BSSY.RECONVERGENT B0, `(.L_x_5) ;  /* 0x0000081000007945 */ /* 0x000fe40003800200 */
[----:B------:R0:W-:Y:S04]  /*5860*/  STS [R70+0x600], R9 ;  /* 0x0006000946007388 */ /* 0x0001e80000000800 */
[----:B------:R0:W-:Y:S04]  /*5870*/  STS [R70+0x620], R11 ;  /* 0x0006200b46007388 */ /* 0x0001e80000000800 */
[----:B--2---:R0:W-:Y:S04]  /*5880*/  STS [R70+0x640], R13 ;  /* 0x0006400d46007388 */ /* 0x0041e80000000800 */
[----:B---3--:R0:W-:Y:S04]  /*5890*/  STS [R70+0x660], R15 ;  /* 0x0006600f46007388 */ /* 0x0081e80000000800 */
[----:B----4-:R0:W-:Y:S04]  /*58a0*/  STS [R70+0x680], R17 ;  /* 0x0006801146007388 */ /* 0x0101e80000000800 */
[----:B-----5:R0:W-:Y:S04]  /*58b0*/  STS [R70+0x6a0], R19 ;  /* 0x0006a01346007388 */ /* 0x0201e80000000800 */
        /* <DEDUP_REMOVED lines=42> */
[----:B------:R-:W-:Y:S05]  /*5b60*/  @P0 BRA `(.L_x_6) ;  /* 0x00000004003c0947 */ /* 0x000fea0003800000 */
[----:B0-----:R-:W0:Y:S01]  /*5b70*/  LDC.64 R64, c[0x0][0x388] ;  /* 0x0000e200ff407b82 */ /* 0x001e220000000a00 */
[----:B------:R-:W-:-:S05]  /*5b80*/  LEA R5, R69, R0, 0x2 ;  /* 0x0000000045057211 */ /* 0x000fca00078e10ff */
[----:B------:R-:W-:-:S04]  /*5b90*/  IMAD R5, R5, 0x3c, RZ ;  /* 0x0000003c05057824 */ /* 0x000fc800078e02ff */
[----:B0-----:R-:W-:-:S05]  /*5ba0*/  IMAD.WIDE.U32 R64, R5, 0x4, R64 ;  /* 0x0000000405407825 */ /* 0x001fca00078e0040 */
[----:B------:R-:W2:Y:S04]  /*5bb0*/  LDG.E.CONSTANT R4, desc[UR8][R64.64] ;  /* 0x0000000840047981 */ /* 0x000ea8000c1e9900 */
[----:B------:R-:W2:Y:S04]  /*5bc0*/  LDG.E.CONSTANT R5, desc[UR8][R64.64+0x4] ;  /* 0x0000040840057981 */ /* 0x000ea8000c1e9900 */
[----:B------:R-:W2:Y:S04]  /*5bd0*/  LDG.E.CONSTANT R6, desc[UR8][R64.64+0x8] ;  /* 0x0000080840067981 */ /* 0x000ea8000c1e9900 */
[----:B------:R-:W2:Y:S04]  /*5be0*/  LDG.E.CONSTANT R7, desc[UR8][R64.64+0xc] ;  /* 0x00000c0840077981 */ /* 0x000ea8000c1e9900 */
[----:B------:R-:W3:Y:S04]  /*5bf0*/  LDG.E.CONSTANT R8, desc[UR8][R64.64+0x10] ;  /* 0x0000100840087981 */ /* 0x000ee8000c1e9900 */
[----:B------:R-:W3:Y:S04]  /*5c00*/  LDG.E.CONSTANT R9, desc[UR8][R64.64+0x14] ;  /* 0x0000140840097981 */ /* 0x000ee8000c1e9900 */
[----:B------:R-:W3:Y:S04]  /*5c10*/  LDG.E.CONSTANT R10, desc[UR8][R64.64+0x18] ;  /* 0x00001808400a7981 */ /* 0x000ee8000c1e9900 */
[----:B------:R-:W3:Y:S04]  /*5c20*/  LDG.E.CONSTANT R11, desc[UR8][R64.64+0x1c] ;  /* 0x00001c08400b7981 */ /* 0x000ee8000c1e9900 */
[----:B------:R-:W4:Y:S04]  /*5c30*/  LDG.E.CONSTANT R12, desc[UR8][R64.64+0x20] ;  /* 0x00002008400c7981 */ /* 0x000f28000c1e9900 */
[----:B------:R-:W4:Y:S04]  /*5c40*/  LDG.E.CONSTANT R13, desc[UR8][R64.64+0x24] ;  /* 0x00002408400d7981 */ /* 0x000f28000c1e9900 */
[----:B------:R-:W4:Y:S04]  /*5c50*/  LDG.E.CONSTANT R14, desc[UR8][R64.64+0x28] ;  /* 0x00002808400e7981 */ /* 0x000f28000c1e9900 */
[----:B------:R-:W4:Y:S04]  /*5c60*/  LDG.E.CONSTANT R15, desc[UR8][R64.64+0x2c] ;  /* 0x00002c08400f7981 */ /* 0x000f28000c1e9900 */
        /* <DEDUP_REMOVED lines=48> */
[----:B--2---:R1:W-:Y:S04]  /*5f70*/  STS.128 [R68], R4 ;  /* 0x0000000444007388 */ /* 0x0043e80000000c00 */
[----:B---3--:R1:W-:Y:S04]  /*5f80*/  STS.128 [R68+0x10], R8 ;  /* 0x0000100844007388 */ /* 0x0083e80000000c00 */
[----:B----4-:R1:W-:Y:S04]  /*5f90*/  STS.128 [R68+0x20], R12 ;  /* 0x0000200c44007388 */ /* 0x0103e80000000c00 */
[----:B-----5:R1:W-:Y:S04]  /*5fa0*/  STS.128 [R68+0x30], R16 ;  /* 0x0000301044007388 */ /* 0x0203e80000000c00 */
[----:B------:R1:W-:Y:S04]  /*5fb0*/  STS.128 [R68+0x40], R20 ;  /* 0x0000401444007388 */ /* 0x0003e80000000c00 */
        /* <DEDUP_REMOVED lines=9> */
[----:B------:R1:W-:Y:S02]  /*6050*/  STS.128 [R68+0xe0], R60 ;  /* 0x0000e03c44007388 */ /* 0x0003e40000000c00 */
.L_x_6:
[----:B------:R-:W-:Y:S05]  /*6060*/  BSYNC.RECONVERGENT B0 ;  /* 0x0000000000007941 */ /* 0x000fea0003800200 */
.L_x_5:
[----:B------:R-:W-:Y:S01]  /*6070*/  BAR.SYNC.DEFER_BLOCKING 0x0 ;  /* 0x0000000000007b1d */ /* 0x000fe20000010000 */
[----:B-1----:R-:W-:-:S07]  /*6080*/  MOV R54, RZ ;  /* 0x000000ff00367202 */ /* 0x002fce0000000f00 */
.L_x_8:
[C---:B0-----:R-:W-:Y:S01]  /*6090*/  IMAD R55, R54.reuse, 0xa, RZ ;  /* 0x0000000a36377824 */ /* 0x041fe200078e02ff */
[----:B------:R-:W-:Y:S01]  /*60a0*/  IADD3 R54, PT, PT, R54, 0x1, RZ ;  /* 0x0000000136367810 */ /* 0x000fe20007ffe0ff */
[----:B------:R-:W-:-:S03]  /*60b0*/  HFMA2 R56, -RZ, RZ, 0, 0 ;  /* 0x00000000ff387431 */ /* 0x000fc600000001ff */
[----:B------:R-:W-:Y:S02]  /*60c0*/  IADD3 R4, PT, PT, R66, R55, RZ ;  /* 0x0000003742047210 */ /* 0x000fe40007ffe0ff */
[----:B------:R-:W-:Y:S02]  /*60d0*/  ISETP.NE.AND P1, PT, R54, 0x6, PT ;  /* 0x000000063600780c */ /* 0x000fe40003f25270 */
[----:B-1----:R-:W-:-:S05]  /*60e0*/  LEA R14, R4, R67, 0x2 ;  /* 0x00000043040e7211 */ /* 0x002fca00078e10ff */
[----:B------:R0:W1:Y:S04]  /*60f0*/  LDS.64 R4, [R14] ;  /* 0x000000000e047984 */ /* 0x0000680000000a00 */
[----:B------:R0:W2:Y:S04]  /*6100*/  LDS.64 R6, [R14+0x8] ;  /* 0x000008000e067984 */ /* 0x0000a80000000a00 */
[----:B------:R0:W3:Y:S04]  /*6110*/  LDS.64 R8, [R14+0x10] ;  /* 0x000010000e087984 */ /* 0x0000e80000000a00 */
[----:B------:R0:W4:Y:S04]  /*6120*/  LDS.64 R10, [R14+0x18] ;  /* 0x000018000e0a7984 */ /* 0x0001280000000a00 */
[----:B------:R0:W0:Y:S02]  /*6130*/  LDS.64 R12, [R14+0x20] ;  /* 0x000020000e0c7984 */ /* 0x0000240000000a00 */
.L_x_7:
[----:B01----:R-:W-:-:S05]  /*6140*/  IMAD R14, R56, 0x78, R55 ;  /* 0x00000078380e7824 */ /* 0x003fca00078e0237 */
[----:B------:R-:W-:-:S05]  /*6150*/  LEA R57, R14, R1, 0x2 ;  /* 0x000000010e397211 */ /* 0x000fca00078e10ff */
[----:B------:R-:W1:Y:S04]  /*6160*/  LDL.64 R46, [R57] ;  /* 0x00000000392e7983 */ /* 0x000e680000100a00 */
[----:B------:R-:W2:Y:S04]  /*6170*/  LDL.64 R50, [R57+0x8] ;  /* 0x0000080039327983 */ /* 0x000ea80000100a00 */
[----:B------:R-:W3:Y:S04]  /*6180*/  LDL.64 R52, [R57+0x10] ;  /* 0x0000100039347983 */ /* 0x000ee80000100a00 */
[----:B------:R-:W4:Y:S04]  /*6190*/  LDL.64 R48, [R57+0x18] ;  /* 0x0000180039307983 */ /* 0x000f280000100a00 */
[----:B------:R-:W5:Y:S04]  /*61a0*/  LDL.64 R44, [R57+0x20] ;  /* 0x00002000392c7983 */ /* 0x000f680000100a00 */
        /* <DEDUP_REMOVED lines=14> */
[----:B------:R-:W5:Y:S01]  /*6290*/  LDL.64 R16, [R57+0x3590] ;  /* 0x0035900039107983 */ /* 0x000f620000100a00 */
[----:B------:R-:W-:-:S02]  /*62a0*/  LEA R58, R56, R71, 0x2 ;  /* 0x00000047383a7211 */ /* 0x000fc400078e10ff */
[----:B------:R-:W-:Y:S02]  /*62b0*/  IADD3 R56, PT, PT, R56, 0x1, RZ ;  /* 0x0000000138387810 */ /* 0x000fe40007ffe0ff */
[----:B------:R-:W-:Y:S02]  /*62c0*/  LEA R61, R58, R3, 0x2 ;  /* 0x000000033a3d7211 */ /* 0x000fe400078e10ff */
[----:B------:R-:W-:-:S03]  /*62d0*/  ISETP.NE.AND P0, PT, R56, 0x1c, PT ;  /* 0x0000001c3800780c */ /* 0x000fc60003f05270 */
[----:B------:R-:W1:Y:S04]  /*62e0*/  LDS R62, [R61] ;  /* 0x000000003d3e7984 */ /* 0x000e680000000800 */
[----:B------:R-:W0:Y:S04]  /*62f0*/  LDS R60, [R61+0x700] ;  /* 0x000700003d3c7984 */ /* 0x000e280000000800 */
[----:B------:R-:W0:Y:S04]  /*6300*/  LDS R59, [R61+0x8] ;  /* 0x000008003d3b7984 */ /* 0x000e280000000800 */
[----:B------:R-:W0:Y:S01]  /*6310*/  LDS R58, [R61+0x708] ;  /* 0x000708003d3a7984 */ /* 0x000e220000000800 */
[-C--:B-1----:R-:W-:Y:S01]  /*6320*/  FFMA R46, R4, R62.reuse, R46 ;  /* 0x0000003e042e7223 */ /* 0x082fe2000000002e */
[-C--:B------:R-:W-:Y:S01]  /*6330*/  FFMA R47, R5, R62.reuse, R47 ;  /* 0x0000003e052f7223 */ /* 0x080fe2000000002f */
[-C--:B--2---:R-:W-:Y:S01]  /*6340*/  FFMA R50, R6, R62.reuse, R50 ;  /* 0x0000003e06327223 */ /* 0x084fe20000000032 */
[----:B------:R-:W-:-:S03]  /*6350*/  FFMA R51, R7, R62, R51 ;  /* 0x0000003e07337223 */ /* 0x000fc60000000033 */
[----:B------:R1:W-:Y:S01]  /*6360*/  STL.64 [R57], R46 ;  /* 0x0000002e39007387 */ /* 0x0003e20000100a00 */
[-C--:B---3--:R-:W-:Y:S01]  /*6370*/  FFMA R52, R8, R62.reuse, R52 ;  /* 0x0000003e08347223 */ /* 0x088fe20000000034 */
[-C--:B------:R-:W-:Y:S02]  /*6380*/  FFMA R53, R9, R62.reuse, R53 ;  /* 0x0000003e09357223 */ /* 0x080fe40000000035 */
[----:B------:R1:W-:Y:S01]  /*6390*/  STL.64 [R57+0x8], R50 ;  /* 0x0000083239007387 */ /* 0x0003e20000100a00 */
[-C--:B----4-:R-:W-:Y:S01]  /*63a0*/  FFMA R48, R10, R62.reuse, R48 ;  /* 0x0000003e0a307223 */ /* 0x090fe20000000030 */
[-C--:B------:R-:W-:Y:S02]  /*63b0*/  FFMA R49, R11, R62.reuse, R49 ;  /* 0x0000003e0b317223 */ /* 0x080fe40000000031 */
[----:B------:R1:W-:Y:S01]  /*63c0*/  STL.64 [R57+0x10], R52 ;  /* 0x0000103439007387 */ /* 0x0003e20000100a00 */
[-C--:B-----5:R-:W-:Y:S01]  /*63d0*/  FFMA R44, R12, R62.reuse, R44 ;  /* 0x0000003e0c2c7223 */ /* 0x0a0fe2000000002c */
[----:B------:R-:W-:-:S02]  /*63e0*/  FFMA R45, R13, R62, R45 ;  /* 0x0000003e0d2d7223 */ /* 0x000fc4000000002d */
[----:B------:R1:W-:Y:S01]  /*63f0*/  STL.64 [R57+0x18], R48 ;  /* 0x0000183039007387 */ /* 0x0003e20000100a00 */
[-C--:B0-----:R-:W-:Y:S01]  /*6400*/  FFMA R42, R4, R60.reuse, R42 ;  /* 0x0000003c042a7223 */ /* 0x081fe2000000002a */
[-C--:B------:R-:W-:Y:S02]  /*6410*/  FFMA R43, R5, R60.reuse, R43 ;  /* 0x0000003c052b7223 */ /* 0x080fe4000000002b */
[----:B------:R1:W-:Y:S01]  /*6420*/  STL.64 [R57+0x20], R44 ;  /* 0x0000202c39007387 */ /* 0x0003e20000100a00 */
[-C--:B------:R-:W-:Y:S01]  /*6430*/  FFMA R34, R6, R60.reuse, R34 ;  /* 0x0000003c06227223 */ /* 0x080fe20000000022 */
[-C--:B------:R-:W-:Y:S02]  /*6440*/  FFMA R35, R7, R60.reuse, R35 ;  /* 0x0000003c07237223 */ /* 0x080fe40000000023 */
[----:B------:R1:W-:Y:S01]  /*6450*/  STL.64 [R57+0x3480], R42 ;  /* 0x0034802a39007387 */ /* 0x0003e20000100a00 */
[-C--:B------:R-:W-:Y:S01]  /*6460*/  FFMA R40, R8, R60.reuse, R40 ;  /* 0x0000003c08287223 */ /* 0x080fe20000000028 */
[----:B------:R-:W-:-:S02]  /*6470*/  FFMA R41, R9, R60, R41 ;  /* 0x0000003c09297223 */ /* 0x000fc40000000029 */
[----:B------:R1:W-:Y:S01]  /*6480*/  STL.64 [R57+0x3488], R34 ;  /* 0x0034882239007387 */ /* 0x0003e20000100a00 */
[-C--:B------:R-:W-:Y:S01]  /*6490*/  FFMA R38, R10, R60.reuse, R38 ;  /* 0x0000003c0a267223 */ /* 0x080fe20000000026 */
[-C--:B------:R-:W-:Y:S02]  /*64a0*/  FFMA R39, R11, R60.reuse, R39 ;  /* 0x0000003c0b277223 */ /* 0x080fe40000000027 */
[----:B------:R1:W-:Y:S01]  /*64b0*/  STL.64 [R57+0x3490], R40 ;  /* 0x0034902839007387 */ /* 0x0003e20000100a00 */
[-C--:B------:R-:W-:Y:S01]  /*64c0*/  FFMA R36, R12, R60.reuse, R36 ;  /* 0x0000003c0c247223 */ /* 0x080fe20000000024 */
[----:B------:R-:W-:Y:S02]  /*64d0*/  FFMA R37, R13, R60, R37 ;  /* 0x0000003c0d257223 */ /* 0x000fe40000000025 */
        /* <DEDUP_REMOVED lines=14> */
[----:B------:R-:W-:Y:S02]  /*65c0*/  FFMA R27, R13, R59, R27 ;  /* 0x0000003b0d1b7223 */ /* 0x000fe4000000001b */
        /* <DEDUP_REMOVED lines=15> */
[----:B------:R1:W-:Y:S04]  /*66c0*/  STL.64 [R57+0x3588], R18 ;  /* 0x0035881239007387 */ /* 0x0003e80000100a00 */
[----:B------:R1:W-:Y:S01]  /*66d0*/  STL.64 [R57+0x3590], R16 ;  /* 0x0035901039007387 */ /* 0x0003e20000100a00 */
[----:B------:R-:W-:Y:S05]  /*66e0*/  @P0 BRA `(.L_x_7) ;  /* 0xfffffff800940947 */ /* 0x000fea000383ffff */
[----:B------:R-:W-:Y:S05]  /*66f0*/  @P1 BRA `(.L_x_8) ;  /* 0xfffffff800641947 */ /* 0x000fea000383ffff */
[----:B------:R-:W-:-:S07]  /*6700*/  MOV R54, RZ ;  /* 0x000000ff00367202 */ /* 0x000fce0000000f00 */
.L_x_10:
[C---:B------:R-:W-:Y:S01]  /*6710*/  IMAD R55, R54.reuse, 0xa, RZ ;  /* 0x0000000a36377824 */ /* 0x040fe200078e02ff */
[----:B------:R-:W-:Y:S01]  /*6720*/  IADD3 R54, PT, PT, R54, 0x1, RZ ;  /* 0x0000000136367810 */ /* 0x000fe20007ffe0ff */
[----:B------:R-:W-:-:S03]  /*6730*/  HFMA2 R56, -RZ, RZ, 0, 0 ;  /* 0x00000000ff387431 */ /* 0x000fc600000001ff */
[----:B------:R-:W-:Y:S02]  /*6740*/  IADD3 R4, PT, PT, R66, R55, RZ ;  /* 0x0000003742047210 */ /* 0x000fe40007ffe0ff */
[----:B------:R-:W-:Y:S02]  /*6750*/  ISETP.NE.AND P1, PT, R54, 0x6, PT ;  /* 0x000000063600780c */ /* 0x000fe40003f25270 */
[----:B-1----:R-:W-:-:S05]  /*6760*/  LEA R14, R4, R67, 0x2 ;  /* 0x00000043040e7211 */ /* 0x002fca00078e10ff */
[----:B------:R0:W1:Y:S04]  /*6770*/  LDS.64 R4, [R14+0x1e0] ;  /* 0x0001e0000e047984 */ /* 0x0000680000000a00 */
[----:B------:R0:W2:Y:S04]  /*6780*/  LDS.64 R6, [R14+0x1e8] ;  /* 0x0001e8000e067984 */ /* 0x0000a80000000a00 */
[----:B------:R0:W3:Y:S04]  /*6790*/  LDS.64 R8, [R14+0x1f0] ;  /* 0x0001f0000e087984 */ /* 0x0000e80000000a00 */
[----:B------:R0:W4:Y:S04]  /*67a0*/  LDS.64 R10, [R14+0x1f8] ;  /* 0x0001f8000e0a7984 */ /* 0x0001280000000a00 */
[----:B------:R0:W0:Y:S02]  /*67b0*/  LDS.64 R12, [R14+0x200] ;  /* 0x000200000e0c7984 */ /* 0x0000240000000a00 */
.L_x_9:
        /* <DEDUP_REMOVED lines=26> */
[----:B------:R-:W1:Y:S04]  /*6960*/  LDS R62, [R61+0x4] ;  /* 0x000004003d3e7984 */ /* 0x000e680000000800 */
        /* <DEDUP_REMOVED lines=65> */
[----:B------:R-:W-:-:S04]  /*6d80*/  IADD3 R69, PT, PT, R69, 0x1, RZ ;  /* 0x0000000145457810 */ /* 0x000fc80007ffe0ff */
[----:B------:R-:W-:-:S13]  /*6d90*/  ISETP.NE.AND P0, PT, R69, 0x14, PT ;  /* 0x000000144500780c */ /* 0x000fda0003f05270 */
[----:B------:R-:W-:Y:S05]  /*6da0*/  @P0 BRA `(.L_x_11) ;  /* 0xffffffdc00d40947 */ /* 0x000fea000383ffff */
[----:B------:R-:W0:Y:S01]  /*6db0*/  S2R R0, SR_TID.X ;  /* 0x0000000000007919 */ /* 0x000e220000002100 */
[----:B-1----:R-:W1:Y:S01]  /*6dc0*/  LDC.64 R16, c[0x0][0x398] ;  /* 0x0000e600ff107b82 */ /* 0x002e620000000a00 */
[----:B0-----:R-:W-:-:S04]  /*6dd0*/  LOP3.LUT R0, R0, 0x1, RZ, 0xc0, !PT ;  /* 0x0000000100007812 */ /* 0x001fc800078ec0ff */
[----:B------:R-:W-:-:S04]  /*6de0*/  ISETP.NE.U32.AND P0, PT, R0, 0x1, PT ;  /* 0x000000010000780c */ /* 0x000fc80003f05070 */
[----:B------:R-:W-:-:S05]  /*6df0*/  SEL R3, RZ, 0x3c, P0 ;  /* 0x0000003cff037807 */ /* 0x000fca0000000000 */
[----:B-1----:R-:W-:-:S05]  /*6e00*/  IMAD.WIDE.U32 R16, R3, 0x4, R16 ;  /* 0x0000000403107825 */ /* 0x002fca00078e0010 */
[----:B------:R0:W5:Y:S04]  /*6e10*/  LDG.E.CONSTANT R77, desc[UR8][R16.64] ;  /* 0x00000008104d7981 */ /* 0x000168000c1e9900 */
        /* <DEDUP_REMOVED lines=58> */
[----:B------:R0:W5:Y:S01]  /*71c0*/  LDG.E.CONSTANT R12, desc[UR8][R16.64+0xec] ;  /* 0x0000ec08100c7981 */ /* 0x000162000c1e9900 */
[----:B------:R-:W-:-:S05]  /*71d0*/  UMOV UR4, URZ ;  /* 0x000000ff00047c82 */ /* 0x000fca0008000000 */
.L_x_13:
[----:B------:R-:W1:Y:S01]  /*71e0*/  S2R R14, SR_TID.X ;  /* 0x00000000000e7919 */ /* 0x000e620000002100 */
[----:B------:R-:W-:Y:S01]  /*71f0*/  UPLOP3.LUT UP0, UPT, UPT, UPT, UPT, 0x80, 0x8 ;  /* 0x000000000008789c */ /* 0x000fe20003f0f070 */
[----:B------:R-:W-:Y:S01]  /*7200*/  UMOV UR5, URZ ;  /* 0x000000ff00057c82 */ /* 0x000fe20008000000 */
[----:B0-----:R-:W0:Y:S01]  /*7210*/  S2R R17, SR_CTAID.X ;  /* 0x0000000000117919 */ /* 0x001e220000002500 */
[----:B-1----:R-:W-:Y:S02]  /*7220*/  LOP3.LUT R16, R14, 0x1, RZ, 0xc0, !PT ;  /* 0x000000010e107812 */ /* 0x002fe400078ec0ff */
[----:B------:R-:W-:Y:S02]  /*7230*/  SHF.R.U32.HI R14, RZ, 0x1, R14 ;  /* 0x00000001ff0e7819 */ /* 0x000fe4000001160e */
[----:B------:R-:W-:-:S03]  /*7240*/  ISETP.NE.U32.AND P0, PT, R16, 0x1, PT ;  /* 0x000000011000780c */ /* 0x000fc60003f05070 */
[----:B0-----:R-:W-:-:S04]  /*7250*/  IMAD R14, R14, 0x188, R17 ;  /* 0x000001880e0e7824 */ /* 0x001fc800078e0211 */
[----:B------:R-:W-:-:S07]  /*7260*/  IMAD R14, R14, 0xf0, RZ ;  /* 0x000000f00e0e7824 */ /* 0x000fce00078e02ff */
.L_x_12:
[----:B------:R-:W-:Y:S01]  /*7270*/  ULEA UR6, UR4, UR5, 0x1 ;  /* 0x0000000504067291 */ /* 0x000fe2000f8e08ff */
[----:B------:R-:W-:Y:S01]  /*7280*/  IADD3 R16, PT, PT, R14, 0x3c, RZ ;  /* 0x0000003c0e107810 */ /* 0x000fe20007ffe0ff */
[----:B0-----:R-:W0:Y:S02]  /*7290*/  LDC.64 R78, c[0x0][0x390] ;  /* 0x0000e400ff4e7b82 */ /* 0x001e240000000a00 */
[----:B------:R-:W-:-:S04]  /*72a0*/  UIMAD UR6, UR6, 0x3c, URZ ;  /* 0x0000003c060678a4 */ /* 0x000fc8000f8e02ff */
[----:B------:R-:W-:Y:S01]  /*72b0*/  ULEA UR6, UR6, UR7, 0x2 ;  /* 0x0000000706067291 */ /* 0x000fe2000f8e10ff */
[----:B------:R-:W-:Y:S02]  /*72c0*/  @P0 IADD3 R16, PT, PT, R14, RZ, RZ ;  /* 0x000000ff0e100210 */ /* 0x000fe40007ffe0ff */
[----:B------:R-:W-:-:S06]  /*72d0*/  MOV R17, UR4 ;  /* 0x0000000400117c02 */ /* 0x000fcc0008000f00 */
[----:B------:R-:W2:Y:S01]  /*72e0*/  LDL.128 R24, [UR6] ;  /* 0x00000006ff187983 */ /* 0x000ea20008100c00 */
[----:B------:R-:W-:Y:S01]  /*72f0*/  IMAD R16, R17, 0xd20, R16 ;  /* 0x00000d2011107824 */ /* 0x000fe200078e0210 */
[----:B------:R-:W-:Y:S02]  /*7300*/  MOV R29, UR5 ;  /* 0x00000005001d7c02 */ /* 0x000fe40008000f00 */
[----:B------:R-:W3:Y:S03]  /*7310*/  LDL.128 R20, [UR6+0x3480] ;  /* 0x00348006ff147983 */ /* 0x000ee60008100c00 */
[----:B------:R-:W-:Y:S02]  /*7320*/  IMAD R29, R29, 0x78, R16 ;  /* 0x000000781d1d7824 */ /* 0x000fe400078e0210 */
[----:B------:R-:W4:Y:S02]  /*7330*/  LDL.128 R16, [UR6+0x10] ;  /* 0x00001006ff107983 */ /* 0x000f240008100c00 */
[----:B0-----:R-:W-:-:S04]  /*7340*/  IMAD.WIDE.U32 R78, R29, 0x4, R78 ;  /* 0x000000041d4e7825 */ /* 0x001fc800078e004e */
[----:B--2--5:R-:W-:Y:S01]  /*7350*/  FADD R24, R77, R24 ;  /* 0x000000184d187221 */ /* 0x024fe20000000000 */
[----:B------:R-:W-:Y:S01]  /*7360*/  FADD R25, R76, R25 ;  /* 0x000000194c197221 */ /* 0x000fe20000000000 */
[----:B------:R-:W-:Y:S01]  /*7370*/  FADD R26, R75, R26 ;  /* 0x0000001a4b1a7221 */ /* 0x000fe20000000000 */
[----:B------:R-:W-:Y:S01]  /*7380*/  FADD R27, R74, R27 ;  /* 0x0000001b4a1b7221 */ /* 0x000fe20000000000 */
[----:B---3--:R-:W-:Y:S01]  /*7390*/  FADD R20, R77, R20 ;  /* 0x000000144d147221 */ /* 0x008fe20000000000 */
[----:B------:R-:W-:Y:S01]  /*73a0*/  FMNMX R29, RZ, R24, !PT ;  /* 0x00000018ff1d7209 */ /* 0x000fe20007800000 */
[----:B------:R-:W-:Y:S01]  /*73b0*/  FADD R24, R76, R21 ;  /* 0x000000154c187221 */ /* 0x000fe20000000000 */
[----:B------:R-:W-:Y:S01]  /*73c0*/  FMNMX R25, RZ, R25, !PT ;  /* 0x00000019ff197209 */ /* 0x000fe20007800000 */
[----:B------:R-:W-:Y:S01]  /*73d0*/  FADD R22, R75, R22 ;  /* 0x000000164b167221 */ /* 0x000fe20000000000 */
[----:B------:R-:W-:Y:S01]  /*73e0*/  FMNMX R31, RZ, R26, !PT ;  /* 0x0000001aff1f7209 */ /* 0x000fe20007800000 */
[----:B------:R0:W-:Y:S01]  /*73f0*/  STG.E desc[UR8][R78.64], R29 ;  /* 0x0000001d4e007986 */ /* 0x0001e2000c101908 */
[----:B------:R-:W-:Y:S01]  /*7400*/  FMNMX R21, RZ, R20, !PT ;  /* 0x00000014ff157209 */ /* 0x000fe20007800000 */
[----:B------:R-:W-:Y:S01]  /*7410*/  FADD R23, R74, R23 ;  /* 0x000000174a177221 */ /* 0x000fe20000000000 */
[----:B------:R-:W-:Y:S01]  /*7420*/  FMNMX R81, RZ, R27, !PT ;  /* 0x0000001bff517209 */ /* 0x000fe20007800000 */
[----:B------:R1:W-:Y:S01]  /*7430*/  STG.E desc[UR8][R78.64+0x4], R25 ;  /* 0x000004194e007986 */ /* 0x0003e2000c101908 */
[----:B----4-:R-:W-:-:S02]  /*7440*/  FADD R20, R72, R17 ;  /* 0x0000001148147221 */ /* 0x010fc40000000000 */
[----:B------:R-:W-:Y:S01]  /*7450*/  FMNMX R17, RZ, R23, !PT ;  /* 0x00000017ff117209 */ /* 0x000fe20007800000 */
[----:B------:R2:W-:Y:S01]  /*7460*/  STG.E desc[UR8][R78.64+0x8], R31 ;  /* 0x0000081f4e007986 */ /* 0x0005e2000c101908 */
[----:B0-----:R-:W-:-:S03]  /*7470*/  FMNMX R29, RZ, R24, !PT ;  /* 0x00000018ff1d7209 */ /* 0x001fc60007800000 */
[----:B------:R0:W-:Y:S04]  /*7480*/  STG.E desc[UR8][R78.64+0x16f800], R21 ;  /* 0x16f800154e007986 */ /* 0x0001e8000c101908 */
[----:B-1----:R-:W3:Y:S01]  /*7490*/  LDL.128 R24, [UR6+0x3490] ;  /* 0x00349006ff187983 */ /* 0x002ee20008100c00 */
[----:B------:R-:W-:Y:S02]  /*74a0*/  FMNMX R83, RZ, R20, !PT ;  /* 0x00000014ff537209 */ /* 0x000fe40007800000 */
[----:B--2---:R-:W-:Y:S01]  /*74b0*/  FMNMX R31, RZ, R22, !PT ;  /* 0x00000016ff1f7209 */ /* 0x004fe20007800000 */
[----:B------:R-:W-:Y:S04]  /*74c0*/  STG.E desc[UR8][R78.64+0x16f804], R29 ;  /* 0x16f8041d4e007986 */ /* 0x000fe8000c101908 */
[----:B0-----:R-:W2:Y:S04]  /*74d0*/  LDL.128 R20, [UR6+0x20] ;  /* 0x00002006ff147983 */ /* 0x001ea80008100c00 */
[----:B------:R0:W-:Y:S01]  /*74e0*/  STG.E desc[UR8][R78.64+0x16f808], R31 ;  /* 0x16f8081f4e007986 */ /* 0x0001e2000c101908 */
[----:B------:R-:W-:Y:S01]  /*74f0*/  FADD R16, R73, R16 ;  /* 0x0000001049107221 */ /* 0x000fe20000000000 */
[----:B------:R-:W-:-:S02]  /*7500*/  FADD R19, R70, R19 ;  /* 0x0000001346137221 */ /* 0x000fc40000000000 */
[----:B------:R1:W-:Y:S04]  /*7510*/  STG.E desc[UR8][R78.64+0xc], R81 ;  /* 0x00000c514e007986 */ /* 0x0003e8000c101908 */
[----:B0-----:R-:W4:Y:S01]  /*7520*/  LDL.128 R28, [UR6+0x34a0] ;  /* 0x0034a006ff1c7983 */ /* 0x001f220008100c00 */
[----:B------:R-:W-:Y:S01]  /*7530*/  FADD R18, R71, R18 ;  /* 0x0000001247127221 */ /* 0x000fe20000000000 */
[----:B------:R-:W-:Y:S02]  /*7540*/  FMNMX R19, RZ, R19, !PT ;  /* 0x00000013ff137209 */ /* 0x000fe40007800000 */
[----:B-1----:R-:W-:Y:S01]  /*7550*/  FMNMX R81, RZ, R16, !PT ;  /* 0x00000010ff517209 */ /* 0x002fe20007800000 */
[----:B------:R0:W-:Y:S01]  /*7560*/  STG.E desc[UR8][R78.64+0x16f80c], R17 ;  /* 0x16f80c114e007986 */ /* 0x0001e2000c101908 */
[----:B------:R-:W-:-:S03]  /*7570*/  FMNMX R85, RZ, R18, !PT ;  /* 0x00000012ff557209 */ /* 0x000fc60007800000 */
[----:B------:R1:W-:Y:S04]  /*7580*/  STG.E desc[UR8][R78.64+0x10], R81 ;  /* 0x000010514e007986 */ /* 0x0003e8000c101908 */
[----:B------:R1:W-:Y:S04]  /*7590*/  STG.E desc[UR8][R78.64+0x14], R83 ;  /* 0x000014534e007986 */ /* 0x0003e8000c101908 */
[----:B------:R-:W-:Y:S04]  /*75a0*/  STG.E desc[UR8][R78.64+0x1c], R19 ;  /* 0x00001c134e007986 */ /* 0x000fe8000c101908 */
[----:B------:R-:W-:Y:S01]  /*75b0*/  STG.E desc[UR8][R78.64+0x18], R85 ;  /* 0x000018554e007986 */ /* 0x000fe2000c101908 */
[----:B---3--:R-:W-:Y:S01]  /*75c0*/  FADD R24, R73, R24 ;  /* 0x0000001849187221 */ /* 0x008fe20000000000 */
[----:B------:R-:W-:Y:S01]  /*75d0*/  FADD R25, R72, R25 ;  /* 0x0000001948197221 */ /* 0x000fe20000000000 */
[----:B------:R-:W-:-:S03]  /*75e0*/  FADD R26, R71, R26 ;  /* 0x0000001a471a7221 */ /* 0x000fc60000000000 */
[----:B0-----:R-:W-:Y:S01]  /*75f0*/  FMNMX R17, RZ, R24, !PT ;  /* 0x00000018ff117209 */ /* 0x001fe20007800000 */
[----:B--2---:R-:W-:Y:S01]  /*7600*/  FADD R20, R69, R20 ;  /* 0x0000001445147221 */ /* 0x004fe20000000000 */
[----:B------:R-:W-:-:S03]  /*7610*/  FADD R16, R68, R21 ;  /* 0x0000001544107221 */ /* 0x000fc60000000000 */
[----:B------:R0:W-:Y:S01]  /*7620*/  STG.E desc[UR8][R78.64+0x16f810], R17 ;  /* 0x16f810114e007986 */ /* 0x0001e2000c101908 */
[----:B------:R-:W-:Y:S01]  /*7630*/  FMNMX R25, RZ, R25, !PT ;  /* 0x00000019ff197209 */ /* 0x000fe20007800000 */
[----:B------:R-:W-:Y:S01]  /*7640*/  FADD R22, R67, R22 ;  /* 0x0000001643167221 */ /* 0x000fe20000000000 */
[----:B-1----:R-:W-:Y:S01]  /*7650*/  FMNMX R81, RZ, R26, !PT ;  /* 0x0000001aff517209 */ /* 0x002fe20007800000 */
[----:B------:R-:W-:Y:S01]  /*7660*/  FADD R23, R66, R23 ;  /* 0x0000001742177221 */ /* 0x000fe20000000000 */
[----:B------:R-:W-:Y:S02]  /*7670*/  FMNMX R21, RZ, R20, !PT ;  /* 0x00000014ff157209 */ /* 0x000fe40007800000 */
[----:B------:R-:W-:Y:S01]  /*7680*/  FMNMX R83, RZ, R16, !PT ;  /* 0x00000010ff537209 */ /* 0x000fe20007800000 */
[----:B------:R-:W-:Y:S01]  /*7690*/  FADD R27, R70, R27 ;  /* 0x0000001b461b7221 */ /* 0x000fe20000000000 */
[----:B0-----:R-:W2:Y:S01]  /*76a0*/  LDL.128 R16, [UR6+0x30] ;  /* 0x00003006ff107983 */ /* 0x001ea20008100c00 */
[----:B----4-:R-:W-:Y:S01]  /*76b0*/  FADD R20, R68, R29 ;  /* 0x0000001d44147221 */ /* 0x010fe20000000000 */
[----:B------:R-:W-:-:S02]  /*76c0*/  FMNMX R85, RZ, R23, !PT ;  /* 0x00000017ff557209 */ /* 0x000fc40007800000 */
[----:B------:R0:W-:Y:S01]  /*76d0*/  STG.E desc[UR8][R78.64+0x16f814], R25 ;  /* 0x16f814194e007986 */ /* 0x0001e2000c101908 */
[----:B------:R-:W-:-:S03]  /*76e0*/  FMNMX R27, RZ, R27, !PT ;  /* 0x0000001bff1b7209 */ /* 0x000fc60007800000 */
[----:B------:R1:W-:Y:S04]  /*76f0*/  STG.E desc[UR8][R78.64+0x16f818], R81 ;  /* 0x16f818514e007986 */ /* 0x0003e8000c101908 */
[----:B------:R3:W-:Y:S01]  /*7700*/  STG.E desc[UR8][R78.64+0x20], R21 ;  /* 0x000020154e007986 */ /* 0x0007e2000c101908 */
[----:B0-----:R-:W-:Y:S02]  /*7710*/  FMNMX R25, RZ, R22, !PT ;  /* 0x00000016ff197209 */ /* 0x001fe40007800000 */
[----:B-1----:R-:W-:Y:S02]  /*7720*/  FMNMX R81, RZ, R20, !PT ;  /* 0x00000014ff517209 */ /* 0x002fe40007800000 */
[----:B---3--:R-:W3:Y:S04]  /*7730*/  LDL.128 R20, [UR6+0x34b0] ;  /* 0x0034b006ff147983 */ /* 0x008ee80008100c00 */
[----:B------:R-:W-:Y:S04]  /*7740*/  STG.E desc[UR8][R78.64+0x16f81c], R27 ;  /* 0x16f81c1b4e007986 */ /* 0x000fe8000c101908 */
[----:B------:R0:W-:Y:S04]  /*7750*/  STG.E desc[UR8][R78.64+0x28], R25 ;  /* 0x000028194e007986 */ /* 0x0001e8000c101908 */
[----:B0-----:R-:W4:Y:S01]  /*7760*/  LDL.128 R24, [UR6+0x40] ;  /* 0x00004006ff187983 */ /* 0x001f220008100c00 */
[----:B------:R-:W-:Y:S01]  /*7770*/  FADD R28, R69, R28 ;  /* 0x0000001c451c7221 */ /* 0x000fe20000000000 */
[----:B------:R-:W-:-:S04]  /*7780*/  FADD R30, R67, R30 ;  /* 0x0000001e431e7221 */ /* 0x000fc80000000000 */
[----:B------:R-:W-:Y:S01]  /*7790*/  FMNMX R29, RZ, R28, !PT ;  /* 0x0000001cff1d7209 */ /* 0x000fe20007800000 */
[----:B------:R0:W-:Y:S01]  /*77a0*/  STG.E desc[UR8][R78.64+0x24], R83 ;  /* 0x000024534e007986 */ /* 0x0001e2000c101908 */
[----:B------:R-:W-:-:S03]  /*77b0*/  FADD R31, R66, R31 ;  /* 0x0000001f421f7221 */ /* 0x000fc60000000000 */
[----:B------:R1:W-:Y:S02]  /*77c0*/  STG.E desc[UR8][R78.64+0x16f820], R29 ;  /* 0x16f8201d4e007986 */ /* 0x0003e4000c101908 */
[----:B------:R-:W-:Y:S02]  /*77d0*/  FMNMX R31, RZ, R31, !PT ;  /* 0x0000001fff1f7209 */ /* 0x000fe40007800000 */
[----:B0-----:R-:W-:Y:S01]  /*77e0*/  FMNMX R83, RZ, R30, !PT ;  /* 0x0000001eff537209 */ /* 0x001fe20007800000 */
[----:B------:R0:W-:Y:S04]  /*77f0*/  STG.E desc[UR8][R78.64+0x16f824], R81 ;  /* 0x16f824514e007986 */ /* 0x0001e8000c101908 */
[----:B------:R0:W-:Y:S04]  /*7800*/  STG.E desc[UR8][R78.64+0x16f828], R83 ;  /* 0x16f828534e007986 */ /* 0x0001e8000c101908 */
[----:B------:R-:W-:Y:S01]  /*7810*/  STG.E desc[UR8][R78.64+0x16f82c], R31 ;  /* 0x16f82c1f4e007986 */ /* 0x000fe2000c101908 */
[----:B--2---:R-:W-:Y:S01]  /*7820*/  FADD R16, R65, R16 ;  /* 0x0000001041107221 */ /* 0x004fe20000000000 */
[----:B------:R-:W-:Y:S01]  /*7830*/  FADD R17, R64, R17 ;  /* 0x0000001140117221 */ /* 0x000fe20000000000 */
[----:B------:R-:W-:Y:S01]  /*7840*/  FADD R18, R63, R18 ;  /* 0x000000123f127221 */ /* 0x000fe20000000000 */
[----:B------:R-:W-:-:S02]  /*7850*/  FADD R19, R62, R19 ;  /* 0x000000133e137221 */ /* 0x000fc40000000000 */
[----:B-1----:R-:W-:Y:S02]  /*7860*/  FMNMX R29, RZ, R16, !PT ;  /* 0x00000010ff1d7209 */ /* 0x002fe40007800000 */
[----:B------:R-:W-:Y:S02]  /*7870*/  FMNMX R17, RZ, R17, !PT ;  /* 0x00000011ff117209 */ /* 0x000fe40007800000 */
[----:B0-----:R-:W-:Y:S01]  /*7880*/  FMNMX R81, RZ, R18, !PT ;  /* 0x00000012ff517209 */ /* 0x001fe20007800000 */
[----:B------:R0:W-:Y:S01]  /*7890*/  STG.E desc[UR8][R78.64+0x30], R29 ;  /* 0x0000301d4e007986 */ /* 0x0001e2000c101908 */
[----:B------:R-:W-:-:S03]  /*78a0*/  FMNMX R83, RZ, R19, !PT ;  /* 0x00000013ff537209 */ /* 0x000fc60007800000 */
[----:B------:R1:W-:Y:S01]  /*78b0*/  STG.E desc[UR8][R78.64+0x34], R17 ;  /* 0x000034114e007986 */ /* 0x0003e2000c101908 */
[----:B---3--:R-:W-:Y:S01]  /*78c0*/  FADD R20, R65, R20 ;  /* 0x0000001441147221 */ /* 0x008fe20000000000 */
[----:B------:R-:W-:Y:S01]  /*78d0*/  FADD R16, R64, R21 ;  /* 0x0000001540107221 */ /* 0x000fe20000000000 */
[----:B------:R-:W-:Y:S01]  /*78e0*/  FADD R22, R63, R22 ;  /* 0x000000163f167221 */ /* 0x000fe20000000000 */
[----:B------:R-:W-:Y:S02]  /*78f0*/  FADD R23, R62, R23 ;  /* 0x000000173e177221 */ /* 0x000fe40000000000 */
[----:B------:R-:W-:Y:S02]  /*7900*/  FMNMX R21, RZ, R20, !PT ;  /* 0x00000014ff157209 */ /* 0x000fe40007800000 */
[----:B0-----:R-:W-:Y:S02]  /*7910*/  FMNMX R29, RZ, R16, !PT ;  /* 0x00000010ff1d7209 */ /* 0x001fe40007800000 */
[----:B-1----:R-:W2:Y:S01]  /*7920*/  LDL.128 R16, [UR6+0x34c0] ;  /* 0x0034c006ff107983 */ /* 0x002ea20008100c00 */
[----:B------:R-:W-:-:S03]  /*7930*/  FMNMX R31, RZ, R22, !PT ;  /* 0x00000016ff1f7209 */ /* 0x000fc60007800000 */
[----:B------:R0:W-:Y:S01]  /*7940*/  STG.E desc[UR8][R78.64+0x3c], R83 ;  /* 0x00003c534e007986 */ /* 0x0001e2000c101908 */
[----:B----4-:R-:W-:-:S03]  /*7950*/  FADD R20, R60, R25 ;  /* 0x000000193c147221 */ /* 0x010fc60000000000 */
[----:B------:R1:W-:Y:S01]  /*7960*/  STG.E desc[UR8][R78.64+0x16f830], R21 ;  /* 0x16f830154e007986 */ /* 0x0003e2000c101908 */
[----:B------:R-:W-:Y:S02]  /*7970*/  FMNMX R25, RZ, R23, !PT ;  /* 0x00000017ff197209 */ /* 0x000fe40007800000 */
[----:B0-----:R-:W-:Y:S02]  /*7980*/  FMNMX R83, RZ, R20, !PT ;  /* 0x00000014ff537209 */ /* 0x001fe40007800000 */
[----:B-1----:R-:W3:Y:S04]  /*7990*/  LDL.128 R20, [UR6+0x50] ;  /* 0x00005006ff147983 */ /* 0x002ee80008100c00 */
[----:B------:R-:W-:Y:S04]  /*79a0*/  STG.E desc[UR8][R78.64+0x16f834], R29 ;  /* 0x16f8341d4e007986 */ /* 0x000fe8000c101908 */
[----:B------:R0:W-:Y:S04]  /*79b0*/  STG.E desc[UR8][R78.64+0x16f838], R31 ;  /* 0x16f8381f4e007986 */ /* 0x0001e8000c101908 */
[----:B0-----:R-:W4:Y:S01]  /*79c0*/  LDL.128 R28, [UR6+0x34d0] ;  /* 0x0034d006ff1c7983 */ /* 0x001f220008100c00 */
[----:B------:R-:W-:Y:S01]  /*79d0*/  FADD R24, R61, R24 ;  /* 0x000000183d187221 */ /* 0x000fe20000000000 */
[----:B------:R-:W-:-:S02]  /*79e0*/  FADD R27, R58, R27 ;  /* 0x0000001b3a1b7221 */ /* 0x000fc40000000000 */
[----:B------:R0:W-:Y:S04]  /*79f0*/  STG.E desc[UR8][R78.64+0x38], R81 ;  /* 0x000038514e007986 */ /* 0x0001e8000c101908 */
[----:B------:R-:W-:Y:S01]  /*7a00*/  STG.E desc[UR8][R78.64+0x16f83c], R25 ;  /* 0x16f83c194e007986 */ /* 0x000fe2000c101908 */
[----:B------:R-:W-:Y:S02]  /*7a10*/  FMNMX R87, RZ, R27, !PT ;  /* 0x0000001bff577209 */ /* 0x000fe40007800000 */
[----:B0-----:R-:W-:Y:S01]  /*7a20*/  FMNMX R81, RZ, R24, !PT ;  /* 0x00000018ff517209 */ /* 0x001fe20007800000 */
[----:B------:R-:W-:-:S04]  /*7a30*/  FADD R26, R59, R26 ;  /* 0x0000001a3b1a7221 */ /* 0x000fc80000000000 */
[----:B------:R-:W-:Y:S04]  /*7a40*/  STG.E desc[UR8][R78.64+0x40], R81 ;  /* 0x000040514e007986 */ /* 0x000fe8000c101908 */
[----:B------:R0:W-:Y:S04]  /*7a50*/  STG.E desc[UR8][R78.64+0x2c], R85 ;  /* 0x00002c554e007986 */ /* 0x0001e8000c101908 */
[----:B------:R-:W-:Y:S01]  /*7a60*/  STG.E desc[UR8][R78.64+0x44], R83 ;  /* 0x000044534e007986 */ /* 0x000fe2000c101908 */
[----:B0-----:R-:W-:-:S03]  /*7a70*/  FMNMX R85, RZ, R26, !PT ;  /* 0x0000001aff557209 */ /* 0x001fc60007800000 */
[----:B------:R-:W-:Y:S04]  /*7a80*/  STG.E desc[UR8][R78.64+0x4c], R87 ;  /* 0x00004c574e007986 */ /* 0x000fe8000c101908 */
[----:B------:R-:W-:Y:S01]  /*7a90*/  STG.E desc[UR8][R78.64+0x48], R85 ;  /* 0x000048554e007986 */ /* 0x000fe2000c101908 */
[----:B--2---:R-:W-:Y:S01]  /*7aa0*/  FADD R16, R61, R16 ;  /* 0x000000103d107221 */ /* 0x004fe20000000000 */
[----:B------:R-:W-:Y:S01]  /*7ab0*/  FADD R17, R60, R17 ;  /* 0x000000113c117221 */ /* 0x000fe20000000000 */
[----:B------:R-:W-:Y:S01]  /*7ac0*/  FADD R18, R59, R18 ;  /* 0x000000123b127221 */ /* 0x000fe20000000000 */
[----:B------:R-:W-:Y:S02]  /*7ad0*/  FADD R19, R58, R19 ;  /* 0x000000133a137221 */ /* 0x000fe40000000000 */
[----:B------:R-:W-:-:S02]  /*7ae0*/  FMNMX R25, RZ, R16, !PT ;  /* 0x00000010ff197209 */ /* 0x000fc40007800000 */
[----:B------:R-:W-:Y:S02]  /*7af0*/  FMNMX R17, RZ, R17, !PT ;  /* 0x00000011ff117209 */ /* 0x000fe40007800000 */
[----:B------:R-:W-:Y:S01]  /*7b00*/  FMNMX R27, RZ, R18, !PT ;  /* 0x00000012ff1b7209 */ /* 0x000fe20007800000 */
[----:B------:R0:W-:Y:S04]  /*7b10*/  STG.E desc[UR8][R78.64+0x16f840], R25 ;  /* 0x16f840194e007986 */ /* 0x0001e8000c101908 */
[----:B------:R1:W-:Y:S01]  /*7b20*/  STG.E desc[UR8][R78.64+0x16f844], R17 ;  /* 0x16f844114e007986 */ /* 0x0003e2000c101908 */
[----:B---3--:R-:W-:Y:S01]  /*7b30*/  FADD R16, R56, R21 ;  /* 0x0000001538107221 */ /* 0x008fe20000000000 */
[----:B------:R-:W-:Y:S01]  /*7b40*/  FADD R20, R57, R20 ;  /* 0x0000001439147221 */ /* 0x000fe20000000000 */
[----:B------:R-:W-:-:S03]  /*7b50*/  FMNMX R21, RZ, R19, !PT ;  /* 0x00000013ff157209 */ /* 0x000fc60007800000 */
[----:B------:R-:W-:Y:S02]  /*7b60*/  FMNMX R81, RZ, R16, !PT ;  /* 0x00000010ff517209 */ /* 0x000fe40007800000 */
[----:B0-----:R-:W-:Y:S01]  /*7b70*/  FMNMX R25, RZ, R20, !PT ;  /* 0x00000014ff197209 */ /* 0x001fe20007800000 */
[----:B-1----:R-:W2:Y:S01]  /*7b80*/  LDL.128 R16, [UR6+0x60] ;  /* 0x00006006ff107983 */ /* 0x002ea20008100c00 */
[----:B------:R-:W-:Y:S01]  /*7b90*/  FADD R22, R55, R22 ;  /* 0x0000001637167221 */ /* 0x000fe20000000000 */
[----:B------:R-:W-:Y:S02]  /*7ba0*/  FADD R23, R54, R23 ;  /* 0x0000001736177221 */ /* 0x000fe40000000000 */
[----:B------:R-:W-:Y:S04]  /*7bb0*/  STG.E desc[UR8][R78.64+0x16f848], R27 ;  /* 0x16f8481b4e007986 */ /* 0x000fe8000c101908 */
[----:B------:R0:W-:Y:S01]  /*7bc0*/  STG.E desc[UR8][R78.64+0x50], R25 ;  /* 0x000050194e007986 */ /* 0x0001e2000c101908 */
[----:B----4-:R-:W-:-:S03]  /*7bd0*/  FADD R20, R56, R29 ;  /* 0x0000001d38147221 */ /* 0x010fc60000000000 */
[----:B------:R1:W-:Y:S01]  /*7be0*/  STG.E desc[UR8][R78.64+0x16f84c], R21 ;  /* 0x16f84c154e007986 */ /* 0x0003e2000c101908 */
[----:B------:R-:W-:-:S03]  /*7bf0*/  FMNMX R85, RZ, R22, !PT ;  /* 0x00000016ff557209 */ /* 0x000fc60007800000 */
[----:B0-----:R-:W3:Y:S01]  /*7c00*/  LDL.128 R24, [UR6+0x34e0] ;  /* 0x0034e006ff187983 */ /* 0x001ee20008100c00 */
[----:B------:R-:W-:Y:S02]  /*7c10*/  FMNMX R87, RZ, R23, !PT ;  /* 0x00000017ff577209 */ /* 0x000fe40007800000 */
[----:B------:R-:W-:Y:S02]  /*7c20*/  FMNMX R83, RZ, R20, !PT ;  /* 0x00000014ff537209 */ /* 0x000fe40007800000 */
[----:B-1----:R-:W4:Y:S01]  /*7c30*/  LDL.128 R20, [UR6+0x70] ;  /* 0x00007006ff147983 */ /* 0x002f220008100c00 */
        /* <DEDUP_REMOVED lines=8> */
[----:B------:R-:W-:Y:S04]  /*7cc0*/  STG.E desc[UR8][R78.64+0x16f854], R83 ;  /* 0x16f854534e007986 */ /* 0x000fe8000c101908 */
        /* <DEDUP_REMOVED lines=16> */
[----:B------:R-:W-:Y:S01]  /*7dd0*/  FMNMX R25, RZ, R24, !PT ;  /* 0x00000018ff197209 */ /* 0x000fe20007800000 */
[----:B----4-:R-:W-:Y:S01]  /*7de0*/  FADD R24, R48, R21 ;  /* 0x0000001530187221 */ /* 0x010fe20000000000 */
[----:B0-----:R-:W-:Y:S02]  /*7df0*/  FMNMX R29, RZ, R16, !PT ;  /* 0x00000010ff1d7209 */ /* 0x001fe40007800000 */
[----:B-1----:R-:W2:Y:S01]  /*7e00*/  LDL.128 R16, [UR6+0x34f0] ;  /* 0x0034f006ff107983 */ /* 0x002ea20008100c00 */
[----:B------:R-:W-:-:S02]  /*7e10*/  FMNMX R31, RZ, R26, !PT ;  /* 0x0000001aff1f7209 */ /* 0x000fc40007800000 */
[----:B------:R-:W-:Y:S01]  /*7e20*/  FMNMX R21, RZ, R27, !PT ;  /* 0x0000001bff157209 */ /* 0x000fe20007800000 */
[----:B------:R0:W-:Y:S04]  /*7e30*/  STG.E desc[UR8][R78.64+0x6c], R83 ;  /* 0x00006c534e007986 */ /* 0x0001e8000c101908 */
[----:B------:R1:W-:Y:S01]  /*7e40*/  STG.E desc[UR8][R78.64+0x16f860], R25 ;  /* 0x16f860194e007986 */ /* 0x0003e2000c101908 */
[----:B0-----:R-:W-:-:S03]  /*7e50*/  FMNMX R83, RZ, R24, !PT ;  /* 0x00000018ff537209 */ /* 0x001fc60007800000 */
        /* <DEDUP_REMOVED lines=8> */
[----:B------:R-:W-:-:S03]  /*7ee0*/  FADD R22, R47, R22 ;  /* 0x000000162f167221 */ /* 0x000fc60000000000 */
[----:B------:R1:W-:Y:S01]  /*7ef0*/  STG.E desc[UR8][R78.64+0x5c], R87 ;  /* 0x00005c574e007986 */ /* 0x0003e2000c101908 */
[----:B0-----:R-:W-:-:S05]  /*7f00*/  FMNMX R81, RZ, R20, !PT ;  /* 0x00000014ff517209 */ /* 0x001fca0007800000 */
[----:B------:R-:W-:Y:S01]  /*7f10*/  STG.E desc[UR8][R78.64+0x70], R81 ;  /* 0x000070514e007986 */ /* 0x000fe2000c101908 */
[----:B-1----:R-:W-:-:S03]  /*7f20*/  FMNMX R87, RZ, R23, !PT ;  /* 0x00000017ff577209 */ /* 0x002fc60007800000 */
        /* <DEDUP_REMOVED lines=22> */
[----:B------:R-:W-:Y:S01]  /*8090*/  STG.E desc[UR8][R78.64+0x16f878], R23 ;  /* 0x16f878174e007986 */ /* 0x000fe2000c101908 */
[----:B----4-:R-:W-:-:S03]  /*80a0*/  FADD R20, R44, R29 ;  /* 0x0000001d2c147221 */ /* 0x010fc60000000000 */
[----:B------:R0:W-:Y:S02]  /*80b0*/  STG.E desc[UR8][R78.64+0x80], R21 ;  /* 0x000080154e007986 */ /* 0x0001e4000c101908 */
[----:B------:R-:W-:Y:S02]  /*80c0*/  FMNMX R83, RZ, R20, !PT ;  /* 0x00000014ff537209 */ /* 0x000fe40007800000 */
[----:B------:R1:W-:Y:S01]  /*80d0*/  STG.E desc[UR8][R78.64+0x16f87c], R25 ;  /* 0x16f87c194e007986 */ /* 0x0003e2000c101908 */
[----:B------:R-:W-:-:S03]  /*80e0*/  FMNMX R85, RZ, R26, !PT ;  /* 0x0000001aff557209 */ /* 0x000fc60007800000 */
[----:B0-----:R-:W3:Y:S01]  /*80f0*/  LDL.128 R20, [UR6+0x3510] ;  /* 0x00351006ff147983 */ /* 0x001ee20008100c00 */
[----:B------:R-:W-:-:S03]  /*8100*/  FMNMX R87, RZ, R27, !PT ;  /* 0x0000001bff577209 */ /* 0x000fc60007800000 */
        /* <DEDUP_REMOVED lines=41> */
[----:B------:R0:W-:Y:S01]  /*83a0*/  STG.E desc[UR8][R78.64+0x98], R81 ;  /* 0x000098514e007986 */ /* 0x0001e2000c101908 */
[----:B------:R-:W-:-:S03]  /*83b0*/  FADD R26, R35, R26 ;  /* 0x0000001a231a7221 */ /* 0x000fc60000000000 */
[----:B------:R-:W-:Y:S04]  /*83c0*/  STG.E desc[UR8][R78.64+0x16f89c], R25 ;  /* 0x16f89c194e007986 */ /* 0x000fe8000c101908 */
[----:B------:R1:W-:Y:S01]  /*83d0*/  STG.E desc[UR8][R78.64+0x8c], R87 ;  /* 0x00008c574e007986 */ /* 0x0003e2000c101908 */
[----:B0-----:R-:W-:-:S03]  /*83e0*/  FMNMX R81, RZ, R24, !PT ;  /* 0x00000018ff517209 */ /* 0x001fc60007800000 */
[----:B------:R0:W-:Y:S04]  /*83f0*/  STG.E desc[UR8][R78.64+0x88], R85 ;  /* 0x000088554e007986 */ /* 0x0001e8000c101908 */
[----:B------:R-:W-:Y:S01]  /*8400*/  STG.E desc[UR8][R78.64+0xa0], R81 ;  /* 0x0000a0514e007986 */ /* 0x000fe2000c101908 */
[----:B-1----:R-:W-:Y:S02]  /*8410*/  FMNMX R87, RZ, R27, !PT ;  /* 0x0000001bff577209 */ /* 0x002fe40007800000 */
[----:B0-----:R-:W-:Y:S01]  /*8420*/  FMNMX R85, RZ, R26, !PT ;  /* 0x0000001aff557209 */ /* 0x001fe20007800000 */
[----:B------:R-:W-:Y:S04]  /*8430*/  STG.E desc[UR8][R78.64+0xa4], R83 ;  /* 0x0000a4534e007986 */ /* 0x000fe8000c101908 */
[----:B------:R-:W-:Y:S01]  /*8440*/  STG.E desc[UR8][R78.64+0xa8], R85 ;  /* 0x0000a8554e007986 */ /* 0x000fe2000c101908 */
[----:B--2---:R-:W-:Y:S01]  /*8450*/  FADD R16, R37, R16 ;  /* 0x0000001025107221 */ /* 0x004fe20000000000 */
[----:B------:R-:W-:Y:S01]  /*8460*/  FADD R17, R36, R17 ;  /* 0x0000001124117221 */ /* 0x000fe20000000000 */
[----:B------:R-:W-:Y:S01]  /*8470*/  FADD R18, R35, R18 ;  /* 0x0000001223127221 */ /* 0x000fe20000000000 */
[----:B------:R-:W-:-:S02]  /*8480*/  FADD R19, R34, R19 ;  /* 0x0000001322137221 */ /* 0x000fc40000000000 */
[----:B------:R-:W-:Y:S02]  /*8490*/  FMNMX R25, RZ, R16, !PT ;  /* 0x00000010ff197209 */ /* 0x000fe40007800000 */
[----:B------:R-:W-:Y:S02]  /*84a0*/  FMNMX R17, RZ, R17, !PT ;  /* 0x00000011ff117209 */ /* 0x000fe40007800000 */
[----:B------:R-:W-:Y:S01]  /*84b0*/  FMNMX R27, RZ, R18, !PT ;  /* 0x00000012ff1b7209 */ /* 0x000fe20007800000 */
[----:B------:R0:W-:Y:S04]  /*84c0*/  STG.E desc[UR8][R78.64+0x16f8a0], R25 ;  /* 0x16f8a0194e007986 */ /* 0x0001e8000c101908 */
[----:B------:R1:W-:Y:S01]  /*84d0*/  STG.E desc[UR8][R78.64+0x16f8a4], R17 ;  /* 0x16f8a4114e007986 */ /* 0x0003e2000c101908 */
[----:B---3--:R-:W-:Y:S01]  /*84e0*/  FADD R20, R33, R20 ;  /* 0x0000001421147221 */ /* 0x008fe20000000000 */
[----:B------:R-:W-:Y:S01]  /*84f0*/  FADD R16, R32, R21 ;  /* 0x0000001520107221 */ /* 0x000fe20000000000 */
[----:B------:R-:W-:Y:S01]  /*8500*/  FMNMX R21, RZ, R19, !PT ;  /* 0x00000013ff157209 */ /* 0x000fe20007800000 */
[----:B------:R-:W-:Y:S01]  /*8510*/  FADD R22, R15, R22 ;  /* 0x000000160f167221 */ /* 0x000fe20000000000 */
[----:B------:R-:W-:Y:S01]  /*8520*/  FADD R23, R0, R23 ;  /* 0x0000001700177221 */ /* 0x000fe20000000000 */
[----:B0-----:R-:W-:-:S02]  /*8530*/  FMNMX R25, RZ, R20, !PT ;  /* 0x00000014ff197209 */ /* 0x001fc40007800000 */
[----:B------:R-:W-:Y:S02]  /*8540*/  FMNMX R81, RZ, R16, !PT ;  /* 0x00000010ff517209 */ /* 0x000fe40007800000 */
[----:B-1----:R-:W2:Y:S01]  /*8550*/  LDL.128 R16, [UR6+0xc0] ;  /* 0x0000c006ff107983 */ /* 0x002ea20008100c00 */
[----:B------:R-:W-:-:S03]  /*8560*/  FMNMX R85, RZ, R23, !PT ;  /* 0x00000017ff557209 */ /* 0x000fc60007800000 */
[----:B------:R0:W-:Y:S01]  /*8570*/  STG.E desc[UR8][R78.64+0x16f8a8], R27 ;  /* 0x16f8a81b4e007986 */ /* 0x0001e2000c101908 */
[----:B----4-:R-:W-:-:S03]  /*8580*/  FADD R20, R32, R29 ;  /* 0x0000001d20147221 */ /* 0x010fc60000000000 */
[----:B------:R1:W-:Y:S01]  /*8590*/  STG.E desc[UR8][R78.64+0x16f8ac], R21 ;  /* 0x16f8ac154e007986 */ /* 0x0003e2000c101908 */
[----:B0-----:R-:W-:Y:S02]  /*85a0*/  FMNMX R27, RZ, R22, !PT ;  /* 0x00000016ff1b7209 */ /* 0x001fe40007800000 */
[----:B------:R-:W-:Y:S02]  /*85b0*/  FMNMX R83, RZ, R20, !PT ;  /* 0x00000014ff537209 */ /* 0x000fe40007800000 */
[----:B-1----:R-:W3:Y:S04]  /*85c0*/  LDL.128 R20, [UR6+0x3540] ;  /* 0x00354006ff147983 */ /* 0x002ee80008100c00 */
        /* <DEDUP_REMOVED lines=8> */
[----:B------:R1:W-:Y:S01]  /*8650*/  STG.E desc[UR8][R78.64+0x16f8b0], R29 ;  /* 0x16f8b01d4e007986 */ /* 0x0003e2000c101908 */
[----:B0-----:R-:W-:-:S03]  /*8660*/  FMNMX R81, RZ, R30, !PT ;  /* 0x0000001eff517209 */ /* 0x001fc60007800000 */
[----:B------:R-:W-:Y:S01]  /*8670*/  STG.E desc[UR8][R78.64+0x16f8b4], R83 ;  /* 0x16f8b4534e007986 */ /* 0x000fe2000c101908 */
[----:B------:R-:W-:-:S03]  /*8680*/  FMNMX R31, RZ, R31, !PT ;  /* 0x0000001fff1f7209 */ /* 0x000fc60007800000 */
[----:B------:R0:W-:Y:S04]  /*8690*/  STG.E desc[UR8][R78.64+0x16f8b8], R81 ;  /* 0x16f8b8514e007986 */ /* 0x0001e8000c101908 */
[----:B------:R-:W-:Y:S01]  /*86a0*/  STG.E desc[UR8][R78.64+0x16f8bc], R31 ;  /* 0x16f8bc1f4e007986 */ /* 0x000fe2000c101908 */
[----:B--2---:R-:W-:Y:S01]  /*86b0*/  FADD R16, R3, R16 ;  /* 0x0000001003107221 */ /* 0x004fe20000000000 */
[----:B------:R-:W-:Y:S01]  /*86c0*/  FADD R17, R2, R17 ;  /* 0x0000001102117221 */ /* 0x000fe20000000000 */
[----:B------:R-:W-:Y:S01]  /*86d0*/  FADD R18, R5, R18 ;  /* 0x0000001205127221 */ /* 0x000fe20000000000 */
[----:B------:R-:W-:Y:S02]  /*86e0*/  FADD R19, R4, R19 ;  /* 0x0000001304137221 */ /* 0x000fe40000000000 */
[----:B-1----:R-:W-:-:S02]  /*86f0*/  FMNMX R29, RZ, R16, !PT ;  /* 0x00000010ff1d7209 */ /* 0x002fc40007800000 */
[----:B------:R-:W-:Y:S02]  /*8700*/  FMNMX R17, RZ, R17, !PT ;  /* 0x00000011ff117209 */ /* 0x000fe40007800000 */
[----:B0-----:R-:W-:Y:S01]  /*8710*/  FMNMX R81, RZ, R18, !PT ;  /* 0x00000012ff517209 */ /* 0x001fe20007800000 */
[----:B------:R0:W-:Y:S01]  /*8720*/  STG.E desc[UR8][R78.64+0xc0], R29 ;  /* 0x0000c01d4e007986 */ /* 0x0001e2000c101908 */
[----:B------:R-:W-:-:S03]  /*8730*/  FMNMX R83, RZ, R19, !PT ;  /* 0x00000013ff537209 */ /* 0x000fc60007800000 */
[----:B------:R1:W-:Y:S01]  /*8740*/  STG.E desc[UR8][R78.64+0xc4], R17 ;  /* 0x0000c4114e007986 */ /* 0x0003e2000c101908 */
[----:B---3--:R-:W-:Y:S01]  /*8750*/  FADD R16, R2, R21 ;  /* 0x0000001502107221 */ /* 0x008fe20000000000 */
[----:B------:R-:W-:Y:S01]  /*8760*/  FADD R20, R3, R20 ;  /* 0x0000001403147221 */ /* 0x000fe20000000000 */
[----:B------:R-:W-:-:S03]  /*8770*/  FADD R22, R5, R22 ;  /* 0x0000001605167221 */ /* 0x000fc60000000000 */
[----:B0-----:R-:W-:Y:S02]  /*8780*/  FMNMX R29, RZ, R16, !PT ;  /* 0x00000010ff1d7209 */ /* 0x001fe40007800000 */
[----:B-1----:R-:W2:Y:S01]  /*8790*/  LDL.128 R16, [UR6+0x3550] ;  /* 0x00355006ff107983 */ /* 0x002ea20008100c00 */
[----:B------:R-:W-:Y:S01]  /*87a0*/  FMNMX R21, RZ, R20, !PT ;  /* 0x00000014ff157209 */ /* 0x000fe20007800000 */
[----:B------:R-:W-:Y:S01]  /*87b0*/  FADD R23, R4, R23 ;  /* 0x0000001704177221 */ /* 0x000fe20000000000 */
[----:B------:R-:W-:Y:S01]  /*87c0*/  FMNMX R31, RZ, R22, !PT ;  /* 0x00000016ff1f7209 */ /* 0x000fe20007800000 */
[----:B------:R0:W-:Y:S04]  /*87d0*/  STG.E desc[UR8][R78.64+0xcc], R83 ;  /* 0x0000cc534e007986 */ /* 0x0001e8000c101908 */
[----:B------:R1:W-:Y:S01]  /*87e0*/  STG.E desc[UR8][R78.64+0x16f8c0], R21 ;  /* 0x16f8c0154e007986 */ /* 0x0003e2000c101908 */
[----:B----4-:R-:W-:-:S03]  /*87f0*/  FADD R20, R6, R25 ;  /* 0x0000001906147221 */ /* 0x010fc60000000000 */
[----:B------:R-:W-:Y:S01]  /*8800*/  STG.E desc[UR8][R78.64+0x16f8c4], R29 ;  /* 0x16f8c41d4e007986 */ /* 0x000fe2000c101908 */
[----:B------:R-:W-:-:S03]  /*8810*/  FMNMX R25, RZ, R23, !PT ;  /* 0x00000017ff197209 */ /* 0x000fc60007800000 */
[----:B------:R3:W-:Y:S01]  /*8820*/  STG.E desc[UR8][R78.64+0x16f8c8], R31 ;  /* 0x16f8c81f4e007986 */ /* 0x0007e2000c101908 */
[----:B0-----:R-:W-:-:S03]  /*8830*/  FMNMX R83, RZ, R20, !PT ;  /* 0x00000014ff537209 */ /* 0x001fc60007800000 */
[----:B-1----:R-:W4:Y:S04]  /*8840*/  LDL.128 R20, [UR6+0xe0] ;  /* 0x0000e006ff147983 */ /* 0x002f280008100c00 */
[----:B---3--:R-:W3:Y:S01]  /*8850*/  LDL.128 R28, [UR6+0x3560] ;  /* 0x00356006ff1c7983 */ /* 0x008ee20008100c00 */
[----:B------:R-:W-:Y:S01]  /*8860*/  FADD R24, R7, R24 ;  /* 0x0000001807187221 */ /* 0x000fe20000000000 */
[----:B------:R-:W-:Y:S02]  /*8870*/  FADD R27, R8, R27 ;  /* 0x0000001b081b7221 */ /* 0x000fe40000000000 */
[----:B------:R0:W-:Y:S04]  /*8880*/  STG.E desc[UR8][R78.64+0xc8], R81 ;  /* 0x0000c8514e007986 */ /* 0x0001e8000c101908 */
[----:B------:R-:W-:Y:S01]  /*8890*/  STG.E desc[UR8][R78.64+0x16f8cc], R25 ;  /* 0x16f8cc194e007986 */ /* 0x000fe2000c101908 */
[----:B------:R-:W-:-:S02]  /*88a0*/  FMNMX R27, RZ, R27, !PT ;  /* 0x0000001bff1b7209 */ /* 0x000fc40007800000 */
[----:B0-----:R-:W-:Y:S01]  /*88b0*/  FMNMX R81, RZ, R24, !PT ;  /* 0x00000018ff517209 */ /* 0x001fe20007800000 */
[----:B------:R-:W-:-:S04]  /*88c0*/  FADD R26, R9, R26 ;  /* 0x0000001a091a7221 */ /* 0x000fc80000000000 */
[----:B------:R-:W-:Y:S04]  /*88d0*/  STG.E desc[UR8][R78.64+0xd0], R81 ;  /* 0x0000d0514e007986 */ /* 0x000fe8000c101908 */
[----:B------:R0:W-:Y:S04]  /*88e0*/  STG.E desc[UR8][R78.64+0xbc], R85 ;  /* 0x0000bc554e007986 */ /* 0x0001e8000c101908 */
[----:B------:R-:W-:Y:S01]  /*88f0*/  STG.E desc[UR8][R78.64+0xdc], R27 ;  /* 0x0000dc1b4e007986 */ /* 0x000fe2000c101908 */
[----:B0-----:R-:W-:-:S03]  /*8900*/  FMNMX R85, RZ, R26, !PT ;  /* 0x0000001aff557209 */ /* 0x001fc60007800000 */
[----:B------:R-:W-:Y:S04]  /*8910*/  STG.E desc[UR8][R78.64+0xac], R87 ;  /* 0x0000ac574e007986 */ /* 0x000fe8000c101908 */
[----:B------:R-:W-:Y:S04]  /*8920*/  STG.E desc[UR8][R78.64+0xd4], R83 ;  /* 0x0000d4534e007986 */ /* 0x000fe8000c101908 */
[----:B------:R-:W-:Y:S01]  /*8930*/  STG.E desc[UR8][R78.64+0xd8], R85 ;  /* 0x0000d8554e007986 */ /* 0x000fe2000c101908 */
[----:B------:R-:W-:Y:S02]  /*8940*/  UPLOP3.LUT UP1, UPT, UPT, UPT, UP0, 0x80, 0x8 ;  /* 0x000000000008789c */ /* 0x000fe40003f2f000 */
[----:B------:R-:W-:Y:S01]  /*8950*/  UPLOP3.LUT UP0, UPT, UPT, UPT, UPT, 0x40, 0x4 ;  /* 0x000000000004789c */ /* 0x000fe20003f0e870 */
[----:B------:R-:W-:Y:S01]  /*8960*/  UMOV UR5, 0x1 ;  /* 0x0000000100057882 */ /* 0x000fe20000000000 */
[----:B--2---:R-:W-:Y:S01]  /*8970*/  FADD R16, R7, R16 ;  /* 0x0000001007107221 */ /* 0x004fe20000000000 */
[----:B------:R-:W-:Y:S01]  /*8980*/  FADD R17, R6, R17 ;  /* 0x0000001106117221 */ /* 0x000fe20000000000 */
[----:B------:R-:W-:-:S03]  /*8990*/  FADD R18, R9, R18 ;  /* 0x0000001209127221 */ /* 0x000fc60000000000 */
[----:B------:R-:W-:Y:S01]  /*89a0*/  FMNMX R25, RZ, R16, !PT ;  /* 0x00000010ff197209 */ /* 0x000fe20007800000 */
[----:B------:R-:W-:Y:S01]  /*89b0*/  FADD R16, R8, R19 ;  /* 0x0000001308107221 */ /* 0x000fe20000000000 */
[----:B------:R-:W-:Y:S02]  /*89c0*/  FMNMX R17, RZ, R17, !PT ;  /* 0x00000011ff117209 */ /* 0x000fe40007800000 */
[----:B------:R-:W-:Y:S02]  /*89d0*/  FMNMX R19, RZ, R18, !PT ;  /* 0x00000012ff137209 */ /* 0x000fe40007800000 */
[----:B------:R-:W-:Y:S01]  /*89e0*/  FMNMX R81, RZ, R16, !PT ;  /* 0x00000010ff517209 */ /* 0x000fe20007800000 */
[----:B------:R0:W-:Y:S04]  /*89f0*/  STG.E desc[UR8][R78.64+0x16f8d0], R25 ;  /* 0x16f8d0194e007986 */ /* 0x0001e8000c101908 */
[----:B------:R1:W-:Y:S01]  /*8a00*/  STG.E desc[UR8][R78.64+0x16f8d4], R17 ;  /* 0x16f8d4114e007986 */ /* 0x0003e2000c101908 */
[----:B----4-:R-:W-:Y:S01]  /*8a10*/  FADD R20, R11, R20 ;  /* 0x000000140b147221 */ /* 0x010fe20000000000 */
[----:B------:R-:W-:Y:S01]  /*8a20*/  FADD R16, R10, R21 ;  /* 0x000000150a107221 */ /* 0x000fe20000000000 */
[----:B------:R-:W-:Y:S01]  /*8a30*/  FADD R22, R13, R22 ;  /* 0x000000160d167221 */ /* 0x000fe20000000000 */
[----:B------:R-:W-:Y:S01]  /*8a40*/  FADD R23, R12, R23 ;  /* 0x000000170c177221 */ /* 0x000fe20000000000 */
[----:B------:R2:W-:Y:S01]  /*8a50*/  STG.E desc[UR8][R78.64+0x16f8d8], R19 ;  /* 0x16f8d8134e007986 */ /* 0x0005e2000c101908 */
[----:B---3--:R-:W-:Y:S01]  /*8a60*/  FADD R28, R11, R28 ;  /* 0x0000001c0b1c7221 */ /* 0x008fe20000000000 */
[----:B------:R-:W-:Y:S01]  /*8a70*/  FADD R29, R10, R29 ;  /* 0x0000001d0a1d7221 */ /* 0x000fe20000000000 */
[----:B------:R-:W-:Y:S01]  /*8a80*/  FADD R30, R13, R30 ;  /* 0x0000001e0d1e7221 */ /* 0x000fe20000000000 */
[----:B------:R-:W-:Y:S01]  /*8a90*/  FADD R31, R12, R31 ;  /* 0x0000001f0c1f7221 */ /* 0x000fe20000000000 */
[----:B------:R-:W-:-:S02]  /*8aa0*/  FMNMX R21, RZ, R20, !PT ;  /* 0x00000014ff157209 */ /* 0x000fc40007800000 */
[----:B0-----:R-:W-:Y:S02]  /*8ab0*/  FMNMX R25, RZ, R16, !PT ;  /* 0x00000010ff197209 */ /* 0x001fe40007800000 */
[----:B------:R-:W-:Y:S02]  /*8ac0*/  FMNMX R27, RZ, R22, !PT ;  /* 0x00000016ff1b7209 */ /* 0x000fe40007800000 */
[----:B------:R-:W-:Y:S02]  /*8ad0*/  FMNMX R23, RZ, R23, !PT ;  /* 0x00000017ff177209 */ /* 0x000fe40007800000 */
[----:B-1----:R-:W-:Y:S02]  /*8ae0*/  FMNMX R17, RZ, R28, !PT ;  /* 0x0000001cff117209 */ /* 0x002fe40007800000 */
[----:B------:R-:W-:Y:S02]  /*8af0*/  FMNMX R29, RZ, R29, !PT ;  /* 0x0000001dff1d7209 */ /* 0x000fe40007800000 */
[----:B--2---:R-:W-:-:S02]  /*8b00*/  FMNMX R19, RZ, R30, !PT ;  /* 0x0000001eff137209 */ /* 0x004fc40007800000 */
[----:B------:R-:W-:Y:S01]  /*8b10*/  FMNMX R31, RZ, R31, !PT ;  /* 0x0000001fff1f7209 */ /* 0x000fe20007800000 */
[----:B------:R0:W-:Y:S04]  /*8b20*/  STG.E desc[UR8][R78.64+0x16f8dc], R81 ;  /* 0x16f8dc514e007986 */ /* 0x0001e8000c101908 */
[----:B------:R0:W-:Y:S04]  /*8b30*/  STG.E desc[UR8][R78.64+0xe0], R21 ;  /* 0x0000e0154e007986 */ /* 0x0001e8000c101908 */
[----:B------:R0:W-:Y:S04]  /*8b40*/  STG.E desc[UR8][R78.64+0xe4], R25 ;  /* 0x0000e4194e007986 */ /* 0x0001e8000c101908 */
[----:B------:R0:W-:Y:S04]  /*8b50*/  STG.E desc[UR8][R78.64+0xe8], R27 ;  /* 0x0000e81b4e007986 */ /* 0x0001e8000c101908 */
[----:B------:R0:W-:Y:S04]  /*8b60*/  STG.E desc[UR8][R78.64+0xec], R23 ;  /* 0x0000ec174e007986 */ /* 0x0001e8000c101908 */
[----:B------:R0:W-:Y:S04]  /*8b70*/  STG.E desc[UR8][R78.64+0x16f8e0], R17 ;  /* 0x16f8e0114e007986 */ /* 0x0001e8000c101908 */
[----:B------:R0:W-:Y:S04]  /*8b80*/  STG.E desc[UR8][R78.64+0x16f8e4], R29 ;  /* 0x16f8e41d4e007986 */ /* 0x0001e8000c101908 */
[----:B------:R0:W-:Y:S04]  /*8b90*/  STG.E desc[UR8][R78.64+0x16f8e8], R19 ;  /* 0x16f8e8134e007986 */ /* 0x0001e8000c101908 */
[----:B------:R0:W-:Y:S01]  /*8ba0*/  STG.E desc[UR8][R78.64+0x16f8ec], R31 ;  /* 0x16f8ec1f4e007986 */ /* 0x0001e2000c101908 */
[----:B------:R-:W-:Y:S05]  /*8bb0*/  BRA.U UP1, `(.L_x_12) ;  /* 0xffffffe501ac7547 */ /* 0x000fea000b83ffff */
[----:B------:R-:W-:-:S04]  /*8bc0*/  UIADD3 UR4, UPT, UPT, UR4, 0x1, URZ ;  /* 0x0000000104047890 */ /* 0x000fc8000fffe0ff */
[----:B------:R-:W-:-:S09]  /*8bd0*/  UISETP.NE.AND UP0, UPT, UR4, 0x1c, UPT ;  /* 0x0000001c0400788c */ /* 0x000fd2000bf05270 */
[----:B------:R-:W-:Y:S05]  /*8be0*/  BRA.U UP0, `(.L_x_13) ;  /* 0xffffffe5007c7547 */ /* 0x000fea000b83ffff */
[----:B------:R-:W-:Y:S05]  /*8bf0*/  EXIT ;  /* 0x000000000000794d */ /* 0x000fea0003800000 */
.L_x_14:
[----:B------:R-:W-:-:S00]  /*8c00*/  BRA `(.L_x_14) ;  /* 0xfffffffc00fc7947 */ /* 0x000fc0000383ffff */
[----:B------:R-:W-:-:S00]  /*8c10*/  NOP ;  /* 0x0000000000007918 */ /* 0x000fc00000000000 */
        /* <DEDUP_REMOVED lines=14> */
.L_x_15:


//--------------------- .nv.shared.my_kernel_kernel0 --------------------------
	.section	.nv.shared.my_kernel_kernel0,"aw",@nobits
	.sectionflags	@""
	.align	4
.nv.shared.my_kernel_kernel0:
	.zero		5568


//--------------------- .nv.shared.reserved.0     --------------------------
	.section	.nv.shared.reserved.0,"aw",@nobits
	.weak		__nv_reservedSMEM_offset_0_alias
	.size		__nv_reservedSMEM_offset_0_alias, 0, 64
	.other		__nv_reservedSMEM_offset_0_alias,@"STO_CUDA_RESERVED_SHARED STV_DEFAULT"
__nv_reservedSMEM_offset_0_alias:
	.zero		0
	.zero		64


//--------------------- .nv.constant0.my_kernel_kernel0 --------------------------
	.section	.nv.constant0.my_kernel_kernel0,"a",@progbits
	.sectionflags	@""
	.align	4
.nv.constant0.my_kernel_kernel0:
	.zero		928


//--------------------- SYMBOLS --------------------------

	.type		.nv.reservedSmem.offset0,@object
	.size		.nv.reservedSmem.offset0,0x4
	.type		.nv.reservedSmem.cap,@object
	.size		.nv.reservedSmem.cap,0x4
